	.target	sm_90a

	.elftype	@"ET_EXEC"


//--------------------- .note.nv.tkinfo           --------------------------
	.section	.note.nv.tkinfo,"",@"SHT_NOTE"
	.sectionflags	@"SHF_NOTE_NV_TKINFO"
	.tkinfo
        /*0018*/ 	.word	0x00000002
        /*0030*/ 	.string	""
        /*0030*/ 	.string	"ptxas"
        /*0030*/ 	.string	"Cuda compilation tools, release 13.0, V13.0.88"
        /*0030*/ 	.string	"Build cuda_13.0.r13.0/compiler.36424714_0"
        /*0030*/ 	.string	"-arch sm_90a -m 64 "



//--------------------- .note.nv.cuinfo           --------------------------
	.section	.note.nv.cuinfo,"",@"SHT_NOTE"
	.sectionflags	@"SHF_NOTE_NV_CUINFO"
        /*0018*/ 	.short	0x0002
        /*001a*/ 	.short	0x005a
        /*001c*/ 	.short	0x0082
	.zero		2


//--------------------- .nv.info                  --------------------------
	.section	.nv.info,"",@"SHT_CUDA_INFO"
	.align	4


	//----- nvinfo : EIATTR_REGCOUNT
	.align		4
        /*0000*/ 	.byte	0x04, 0x2f
        /*0002*/ 	.short	(.L_15 - .L_14)
	.align		4
.L_14:
        /*0004*/ 	.word	index@(_ZN7cutlass13device_kernelINS_4gemm6kernel13GemmUniversalIN4cute5tupleIJiiiiEEENS1_10collective13CollectiveMmaINS1_34MainloopSm90TmaGmmaWarpSpecializedILi9ENS5_IJNS4_1CILi1EEENSA_ILi2EEESB_EEENS1_35KernelTmaWarpSpecializedCooperativeEEENS5_IJNSA_ILi128EEENSA_ILi64EEESH_EEENS_10bfloat16_tENS5_IJlSB_lEEESJ_SK_NS4_8TiledMMAINS4_8MMA_AtomIJNS4_4SM904GMMA27MMA_64x64x16_F32BF16BF16_SSILNSO_5MajorE0ELSQ_0ELNSO_7ScaleInE1ELSR_1EEEEEENS4_6LayoutINS5_IJSC_SB_SB_EEENS5_IJSB_NSA_ILi0EEESW_EEEEENS5_IJNS4_10UnderscoreESZ_SZ_EEEEENS4_23SM90_TMA_LOAD_MULTICASTENS4_14ComposedLayoutINS4_7SwizzleILi3ELi4ELi3EEENS4_18smem_ptr_flag_bitsILi16EEENSU_INS5_IJNSA_ILi8EEESH_EEENS5_IJSH_SB_EEEEEEEvNS4_8identityENS4_13SM90_TMA_LOADES1C_vS1D_EENS_8epilogue10collective6detail29Sm90TmaWarpSpecializedAdapterINS1H_15DefaultEpilogueISJ_SK_SK_NS1G_6thread17LinearCombinationISJ_Li1EffLNS1L_9ScaleType4KindE0ELNS_15FloatRoundStyleE2ESJ_EENS1_15EpilogueDefaultEEEEEvvEEEEvNT_6ParamsE)
        /*0008*/ 	.word	0x000000a8


	//----- nvinfo : EIATTR_FRAME_SIZE
	.align		4
.L_15:
        /*000c*/ 	.byte	0x04, 0x11
        /*000e*/ 	.short	(.L_17 - .L_16)
	.align		4
.L_16:
        /*0010*/ 	.word	index@(_ZN7cutlass13device_kernelINS_4gemm6kernel13GemmUniversalIN4cute5tupleIJiiiiEEENS1_10collective13CollectiveMmaINS1_34MainloopSm90TmaGmmaWarpSpecializedILi9ENS5_IJNS4_1CILi1EEENSA_ILi2EEESB_EEENS1_35KernelTmaWarpSpecializedCooperativeEEENS5_IJNSA_ILi128EEENSA_ILi64EEESH_EEENS_10bfloat16_tENS5_IJlSB_lEEESJ_SK_NS4_8TiledMMAINS4_8MMA_AtomIJNS4_4SM904GMMA27MMA_64x64x16_F32BF16BF16_SSILNSO_5MajorE0ELSQ_0ELNSO_7ScaleInE1ELSR_1EEEEEENS4_6LayoutINS5_IJSC_SB_SB_EEENS5_IJSB_NSA_ILi0EEESW_EEEEENS5_IJNS4_10UnderscoreESZ_SZ_EEEEENS4_23SM90_TMA_LOAD_MULTICASTENS4_14ComposedLayoutINS4_7SwizzleILi3ELi4ELi3EEENS4_18smem_ptr_flag_bitsILi16EEENSU_INS5_IJNSA_ILi8EEESH_EEENS5_IJSH_SB_EEEEEEEvNS4_8identityENS4_13SM90_TMA_LOADES1C_vS1D_EENS_8epilogue10collective6detail29Sm90TmaWarpSpecializedAdapterINS1H_15DefaultEpilogueISJ_SK_SK_NS1G_6thread17LinearCombinationISJ_Li1EffLNS1L_9ScaleType4KindE0ELNS_15FloatRoundStyleE2ESJ_EENS1_15EpilogueDefaultEEEEEvvEEEEvNT_6ParamsE)
        /*0014*/ 	.word	0x00000000


	//----- nvinfo : EIATTR_MIN_STACK_SIZE
	.align		4
.L_17:
        /*0018*/ 	.byte	0x04, 0x12
        /*001a*/ 	.short	(.L_19 - .L_18)
	.align		4
.L_18:
        /*001c*/ 	.word	index@(_ZN7cutlass13device_kernelINS_4gemm6kernel13GemmUniversalIN4cute5tupleIJiiiiEEENS1_10collective13CollectiveMmaINS1_34MainloopSm90TmaGmmaWarpSpecializedILi9ENS5_IJNS4_1CILi1EEENSA_ILi2EEESB_EEENS1_35KernelTmaWarpSpecializedCooperativeEEENS5_IJNSA_ILi128EEENSA_ILi64EEESH_EEENS_10bfloat16_tENS5_IJlSB_lEEESJ_SK_NS4_8TiledMMAINS4_8MMA_AtomIJNS4_4SM904GMMA27MMA_64x64x16_F32BF16BF16_SSILNSO_5MajorE0ELSQ_0ELNSO_7ScaleInE1ELSR_1EEEEEENS4_6LayoutINS5_IJSC_SB_SB_EEENS5_IJSB_NSA_ILi0EEESW_EEEEENS5_IJNS4_10UnderscoreESZ_SZ_EEEEENS4_23SM90_TMA_LOAD_MULTICASTENS4_14ComposedLayoutINS4_7SwizzleILi3ELi4ELi3EEENS4_18smem_ptr_flag_bitsILi16EEENSU_INS5_IJNSA_ILi8EEESH_EEENS5_IJSH_SB_EEEEEEEvNS4_8identityENS4_13SM90_TMA_LOADES1C_vS1D_EENS_8epilogue10collective6detail29Sm90TmaWarpSpecializedAdapterINS1H_15DefaultEpilogueISJ_SK_SK_NS1G_6thread17LinearCombinationISJ_Li1EffLNS1L_9ScaleType4KindE0ELNS_15FloatRoundStyleE2ESJ_EENS1_15EpilogueDefaultEEEEEvvEEEEvNT_6ParamsE)
        /*0020*/ 	.word	0x00000000
.L_19:


//--------------------- .nv.compat                --------------------------
	.section	.nv.compat,"",@"SHT_CUDA_COMPAT_INFO"
	.align	4
        /*0000*/ 	.byte	0x02, 0x09, 0x01, 0x00, 0x02, 0x02, 0x04, 0x00, 0x02, 0x05, 0x05, 0x00, 0x03, 0x07, 0x01, 0x01
        /*0010*/ 	.byte	0x02, 0x03, 0x01, 0x00, 0x02, 0x06, 0x01, 0x00, 0x04, 0x0b, 0x08, 0x00, 0x00, 0x00, 0x00, 0x00
        /*0020*/ 	.byte	0x00, 0x00, 0x00, 0x00


//--------------------- .nv.info._ZN7cutlass13device_kernelINS_4gemm6kernel13GemmUniversalIN4cute5tupleIJiiiiEEENS1_10collective13CollectiveMmaINS1_34MainloopSm90TmaGmmaWarpSpecializedILi9ENS5_IJNS4_1CILi1EEENSA_ILi2EEESB_EEENS1_35KernelTmaWarpSpecializedCooperativeEEENS5_IJNSA_ILi128EEENSA_ILi64EEESH_EEENS_10bfloat16_tENS5_IJlSB_lEEESJ_SK_NS4_8TiledMMAINS4_8MMA_AtomIJNS4_4SM904GMMA27MMA_64x64x16_F32BF16BF16_SSILNSO_5MajorE0ELSQ_0ELNSO_7ScaleInE1ELSR_1EEEEEENS4_6LayoutINS5_IJSC_SB_SB_EEENS5_IJSB_NSA_ILi0EEESW_EEEEENS5_IJNS4_10UnderscoreESZ_SZ_EEEEENS4_23SM90_TMA_LOAD_MULTICASTENS4_14ComposedLayoutINS4_7SwizzleILi3ELi4ELi3EEENS4_18smem_ptr_flag_bitsILi16EEENSU_INS5_IJNSA_ILi8EEESH_EEENS5_IJSH_SB_EEEEEEEvNS4_8identityENS4_13SM90_TMA_LOADES1C_vS1D_EENS_8epilogue10collective6detail29Sm90TmaWarpSpecializedAdapterINS1H_15DefaultEpilogueISJ_SK_SK_NS1G_6thread17LinearCombinationISJ_Li1EffLNS1L_9ScaleType4KindE0ELNS_15FloatRoundStyleE2ESJ_EENS1_15EpilogueDefaultEEEEEvvEEEEvNT_6ParamsE --------------------------
	.section	.nv.info._ZN7cutlass13device_kernelINS_4gemm6kernel13GemmUniversalIN4cute5tupleIJiiiiEEENS1_10collective13CollectiveMmaINS1_34MainloopSm90TmaGmmaWarpSpecializedILi9ENS5_IJNS4_1CILi1EEENSA_ILi2EEESB_EEENS1_35KernelTmaWarpSpecializedCooperativeEEENS5_IJNSA_ILi128EEENSA_ILi64EEESH_EEENS_10bfloat16_tENS5_IJlSB_lEEESJ_SK_NS4_8TiledMMAINS4_8MMA_AtomIJNS4_4SM904GMMA27MMA_64x64x16_F32BF16BF16_SSILNSO_5MajorE0ELSQ_0ELNSO_7ScaleInE1ELSR_1EEEEEENS4_6LayoutINS5_IJSC_SB_SB_EEENS5_IJSB_NSA_ILi0EEESW_EEEEENS5_IJNS4_10UnderscoreESZ_SZ_EEEEENS4_23SM90_TMA_LOAD_MULTICASTENS4_14ComposedLayoutINS4_7SwizzleILi3ELi4ELi3EEENS4_18smem_ptr_flag_bitsILi16EEENSU_INS5_IJNSA_ILi8EEESH_EEENS5_IJSH_SB_EEEEEEEvNS4_8identityENS4_13SM90_TMA_LOADES1C_vS1D_EENS_8epilogue10collective6detail29Sm90TmaWarpSpecializedAdapterINS1H_15DefaultEpilogueISJ_SK_SK_NS1G_6thread17LinearCombinationISJ_Li1EffLNS1L_9ScaleType4KindE0ELNS_15FloatRoundStyleE2ESJ_EENS1_15EpilogueDefaultEEEEEvvEEEEvNT_6ParamsE,"",@"SHT_CUDA_INFO"
	.sectionflags	@""
	.align	4


	//----- nvinfo : EIATTR_CUDA_API_VERSION
	.align		4
        /*0000*/ 	.byte	0x04, 0x37
        /*0002*/ 	.short	(.L_21 - .L_20)
.L_20:
        /*0004*/ 	.word	0x00000082


	//----- nvinfo : EIATTR_KPARAM_INFO
	.align		4
.L_21:
        /*0008*/ 	.byte	0x04, 0x17
        /*000a*/ 	.short	(.L_23 - .L_22)
.L_22:
        /*000c*/ 	.word	0x00000000
        /*0010*/ 	.short	0x0000
        /*0012*/ 	.short	0x0070
        /*0014*/ 	.byte	0x00, 0xf0, 0x01, 0x10


	//----- nvinfo : EIATTR_SPARSE_MMA_MASK
	.align		4
.L_23:
        /*0018*/ 	.byte	0x03, 0x50
        /*001a*/ 	.short	0x0000


	//----- nvinfo : EIATTR_MAXREG_COUNT
	.align		4
        /*001c*/ 	.byte	0x03, 0x1b
        /*001e*/ 	.short	0x00a8


	//----- nvinfo : EIATTR_NUM_BARRIERS
	.align		4
        /*0020*/ 	.byte	0x02, 0x4c
        /*0022*/ 	.byte	0x01
	.zero		1


	//----- nvinfo : EIATTR_EXTERNS
	.align		4
        /*0024*/ 	.byte	0x04, 0x0f
        /*0026*/ 	.short	(.L_25 - .L_24)


	//   ....[0]....
	.align		4
.L_24:
        /*0028*/ 	.word	index@(__assertfail)


	//----- nvinfo : EIATTR_MERCURY_ISA_VERSION
	.align		4
.L_25:
        /*002c*/ 	.byte	0x03, 0x5f
        /*002e*/ 	.short	0x0101


	//----- nvinfo : EIATTR_INT_WARP_WIDE_INSTR_OFFSETS
	.align		4
        /*0030*/ 	.byte	0x04, 0x31
        /*0032*/ 	.short	(.L_27 - .L_26)


	//   ....[0]....
.L_26:
        /*0034*/ 	.word	0x00000540


	//   ....[1]....
        /*0038*/ 	.word	0x00000560


	//   ....[2]....
        /*003c*/ 	.word	0x00000710


	//----- nvinfo : EIATTR_COOP_GROUP_MASK_REGIDS
	.align		4
.L_27:
        /*0040*/ 	.byte	0x04, 0x29
        /*0042*/ 	.short	(.L_29 - .L_28)


	//   ....[0]....
.L_28:
        /*0044*/ 	.word	0xffffffff


	//   ....[1]....
        /*0048*/ 	.word	0xffffffff


	//   ....[2]....
        /*004c*/ 	.word	0xffffffff


	//   ....[3]....
        /*0050*/ 	.word	0xffffffff


	//   ....[4]....
        /*0054*/ 	.word	0xffffffff


	//   ....[5]....
        /*0058*/ 	.word	0xffffffff


	//----- nvinfo : EIATTR_COOP_GROUP_INSTR_OFFSETS
	.align		4
.L_29:
        /*005c*/ 	.byte	0x04, 0x28
        /*005e*/ 	.short	(.L_31 - .L_30)


	//   ....[0]....
.L_30:
        /*0060*/ 	.word	0x00000060


	//   ....[1]....
        /*0064*/ 	.word	0x00000070


	//   ....[2]....
        /*0068*/ 	.word	0x00000130


	//   ....[3]....
        /*006c*/ 	.word	0x00000390


	//   ....[4]....
        /*0070*/ 	.word	0x00000850


	//   ....[5]....
        /*0074*/ 	.word	0x00001290


	//----- nvinfo : EIATTR_REG_RECONFIG
	.align		4
.L_31:
        /*0078*/ 	.byte	0x01, 0x54
	.zero		2


	//----- nvinfo : EIATTR_SYSCALL_OFFSETS
	.align		4
        /*007c*/ 	.byte	0x04, 0x46
        /*007e*/ 	.short	(.L_33 - .L_32)


	//   ....[0]....
.L_32:
        /*0080*/ 	.word	0x00001450


	//----- nvinfo : EIATTR_MBARRIER_INSTR_OFFSETS
	.align		4
.L_33:
        /*0084*/ 	.byte	0x04, 0x39
        /*0086*/ 	.short	(.L_35 - .L_34)


	//   ....[0]....
.L_34:
        /*0088*/ 	.word	0x00000250
        /*008c*/ 	.word	0x000000ff
        /*0090*/ 	.word	0x00000000
        /*0094*/ 	.short	0x0100
        /*0096*/ 	.byte	0x08
	.zero		1


	//   ....[1]....
        /*0098*/ 	.word	0x00000260
        /*009c*/ 	.word	0x000000ff
        /*00a0*/ 	.word	0x00000048
        /*00a4*/ 	.short	0x0100
        /*00a6*/ 	.byte	0x08
	.zero		1


	//   ....[2]....
        /*00a8*/ 	.word	0x00000270
        /*00ac*/ 	.word	0x000000ff
        /*00b0*/ 	.word	0x00000008
        /*00b4*/ 	.short	0x0100
        /*00b6*/ 	.byte	0x08
	.zero		1


	//   ....[3]....
        /*00b8*/ 	.word	0x00000280
        /*00bc*/ 	.word	0x000000ff
        /*00c0*/ 	.word	0x00000050
        /*00c4*/ 	.short	0x0100
        /*00c6*/ 	.byte	0x08
	.zero		1


	//   ....[4]....
        /*00c8*/ 	.word	0x00000290
        /*00cc*/ 	.word	0x000000ff
        /*00d0*/ 	.word	0x00000010
        /*00d4*/ 	.short	0x0100
        /*00d6*/ 	.byte	0x08
	.zero		1


	//   ....[5]....
        /*00d8*/ 	.word	0x000002a0
        /*00dc*/ 	.word	0x000000ff
        /*00e0*/ 	.word	0x00000058
        /*00e4*/ 	.short	0x0100
        /*00e6*/ 	.byte	0x08
	.zero		1


	//   ....[6]....
        /*00e8*/ 	.word	0x000002b0
        /*00ec*/ 	.word	0x000000ff
        /*00f0*/ 	.word	0x00000018
        /*00f4*/ 	.short	0x0100
        /*00f6*/ 	.byte	0x08
	.zero		1


	//   ....[7]....
        /*00f8*/ 	.word	0x000002c0
        /*00fc*/ 	.word	0x000000ff
        /*0100*/ 	.word	0x00000060
        /*0104*/ 	.short	0x0100
        /*0106*/ 	.byte	0x08
	.zero		1


	//   ....[8]....
        /*0108*/ 	.word	0x000002d0
        /*010c*/ 	.word	0x000000ff
        /*0110*/ 	.word	0x00000020
        /*0114*/ 	.short	0x0100
        /*0116*/ 	.byte	0x08
	.zero		1


	//   ....[9]....
        /*0118*/ 	.word	0x000002e0
        /*011c*/ 	.word	0x000000ff
        /*0120*/ 	.word	0x00000068
        /*0124*/ 	.short	0x0100
        /*0126*/ 	.byte	0x08
	.zero		1


	//   ....[10]....
        /*0128*/ 	.word	0x000002f0
        /*012c*/ 	.word	0x000000ff
        /*0130*/ 	.word	0x00000028
        /*0134*/ 	.short	0x0100
        /*0136*/ 	.byte	0x08
	.zero		1


	//   ....[11]....
        /*0138*/ 	.word	0x00000300
        /*013c*/ 	.word	0x000000ff
        /*0140*/ 	.word	0x00000070
        /*0144*/ 	.short	0x0100
        /*0146*/ 	.byte	0x08
	.zero		1


	//   ....[12]....
        /*0148*/ 	.word	0x00000310
        /*014c*/ 	.word	0x000000ff
        /*0150*/ 	.word	0x00000030
        /*0154*/ 	.short	0x0100
        /*0156*/ 	.byte	0x08
	.zero		1


	//   ....[13]....
        /*0158*/ 	.word	0x00000320
        /*015c*/ 	.word	0x000000ff
        /*0160*/ 	.word	0x00000078
        /*0164*/ 	.short	0x0100
        /*0166*/ 	.byte	0x08
	.zero		1


	//   ....[14]....
        /*0168*/ 	.word	0x00000330
        /*016c*/ 	.word	0x000000ff
        /*0170*/ 	.word	0x00000038
        /*0174*/ 	.short	0x0100
        /*0176*/ 	.byte	0x08
	.zero		1


	//   ....[15]....
        /*0178*/ 	.word	0x00000340
        /*017c*/ 	.word	0x000000ff
        /*0180*/ 	.word	0x00000080
        /*0184*/ 	.short	0x0100
        /*0186*/ 	.byte	0x08
	.zero		1


	//   ....[16]....
        /*0188*/ 	.word	0x00000350
        /*018c*/ 	.word	0x000000ff
        /*0190*/ 	.word	0x00000040
        /*0194*/ 	.short	0x0100
        /*0196*/ 	.byte	0x08
	.zero		1


	//   ....[17]....
        /*0198*/ 	.word	0x00000360
        /*019c*/ 	.word	0x000000ff
        /*01a0*/ 	.word	0x00000088
        /*01a4*/ 	.short	0x0100
        /*01a6*/ 	.byte	0x08
	.zero		1


	//   ....[18]....
        /*01a8*/ 	.word	0x00000790
        /*01ac*/ 	.word	0x000000ff
        /*01b0*/ 	.word	0x000000a0
        /*01b4*/ 	.short	0x0100
        /*01b6*/ 	.byte	0x06
	.zero		1


	//   ....[19]....
        /*01b8*/ 	.word	0x00000800
        /*01bc*/ 	.word	0x000000ff
        /*01c0*/ 	.word	0x000000a8
        /*01c4*/ 	.short	0x0100
        /*01c6*/ 	.byte	0x06
	.zero		1


	//   ....[20]....
        /*01c8*/ 	.word	0x00001510
        /*01cc*/ 	.word	0x00000003
        /*01d0*/ 	.word	0x00000000
        /*01d4*/ 	.short	0x010a
        /*01d6*/ 	.byte	0x3f
	.zero		1


	//   ....[21]....
        /*01d8*/ 	.word	0x00001550
        /*01dc*/ 	.word	0x00000003
        /*01e0*/ 	.word	0x00000000
        /*01e4*/ 	.short	0x010a
        /*01e6*/ 	.byte	0x3f
	.zero		1


	//   ....[22]....
        /*01e8*/ 	.word	0x00001920
        /*01ec*/ 	.word	0x00000005
        /*01f0*/ 	.word	0x00000000
        /*01f4*/ 	.short	0x010a
        /*01f6*/ 	.byte	0x3f
	.zero		1


	//   ....[23]....
        /*01f8*/ 	.word	0x00001960
        /*01fc*/ 	.word	0x00000005
        /*0200*/ 	.word	0x00000000
        /*0204*/ 	.short	0x010a
        /*0206*/ 	.byte	0x3f
	.zero		1


	//   ....[24]....
        /*0208*/ 	.word	0x00001bc0
        /*020c*/ 	.word	0x00000005
        /*0210*/ 	.word	0x00000000
        /*0214*/ 	.short	0x0101
        /*0216*/ 	.byte	0x3f
	.zero		1


	//   ....[25]....
        /*0218*/ 	.word	0x00001de0
        /*021c*/ 	.word	0x00000003
        /*0220*/ 	.word	0x00000000
        /*0224*/ 	.short	0x0101
        /*0226*/ 	.byte	0x3f
	.zero		1


	//   ....[26]....
        /*0228*/ 	.word	0x00005280
        /*022c*/ 	.word	0x00000016
        /*0230*/ 	.word	0x00000048
        /*0234*/ 	.short	0x010a
        /*0236*/ 	.byte	0x3f
	.zero		1


	//   ....[27]....
        /*0238*/ 	.word	0x000055e0
        /*023c*/ 	.word	0x00000003
        /*0240*/ 	.word	0x000000a8
        /*0244*/ 	.short	0x0101
        /*0246*/ 	.byte	0x3f
	.zero		1


	//   ....[28]....
        /*0248*/ 	.word	0x00005d30
        /*024c*/ 	.word	0x00000007
        /*0250*/ 	.word	0x00000000
        /*0254*/ 	.short	0x010a
        /*0256*/ 	.byte	0x3f
	.zero		1


	//   ....[29]....
        /*0258*/ 	.word	0x00005db0
        /*025c*/ 	.word	0x00000008
        /*0260*/ 	.word	0x00000000
        /*0264*/ 	.short	0x010a
        /*0266*/ 	.byte	0x3f
	.zero		1


	//   ....[30]....
        /*0268*/ 	.word	0x00005e40
        /*026c*/ 	.word	0x00000009
        /*0270*/ 	.word	0x00000000
        /*0274*/ 	.short	0x010a
        /*0276*/ 	.byte	0x3f
	.zero		1


	//   ....[31]....
        /*0278*/ 	.word	0x00005ed0
        /*027c*/ 	.word	0x00000008
        /*0280*/ 	.word	0x00000000
        /*0284*/ 	.short	0x010a
        /*0286*/ 	.byte	0x3f
	.zero		1


	//   ....[32]....
        /*0288*/ 	.word	0x00005f60
        /*028c*/ 	.word	0x00000009
        /*0290*/ 	.word	0x00000000
        /*0294*/ 	.short	0x010a
        /*0296*/ 	.byte	0x3f
	.zero		1


	//   ....[33]....
        /*0298*/ 	.word	0x00005ff0
        /*029c*/ 	.word	0x00000008
        /*02a0*/ 	.word	0x00000000
        /*02a4*/ 	.short	0x010a
        /*02a6*/ 	.byte	0x3f
	.zero		1


	//   ....[34]....
        /*02a8*/ 	.word	0x00006080
        /*02ac*/ 	.word	0x00000009
        /*02b0*/ 	.word	0x00000000
        /*02b4*/ 	.short	0x010a
        /*02b6*/ 	.byte	0x3f
	.zero		1


	//   ....[35]....
        /*02b8*/ 	.word	0x00006110
        /*02bc*/ 	.word	0x00000006
        /*02c0*/ 	.word	0x00000000
        /*02c4*/ 	.short	0x010a
        /*02c6*/ 	.byte	0x3f
	.zero		1


	//   ....[36]....
        /*02c8*/ 	.word	0x000061a0
        /*02cc*/ 	.word	0x00000003
        /*02d0*/ 	.word	0x00000000
        /*02d4*/ 	.short	0x010a
        /*02d6*/ 	.byte	0x3f
	.zero		1


	//   ....[37]....
        /*02d8*/ 	.word	0x00006200
        /*02dc*/ 	.word	0x00000003
        /*02e0*/ 	.word	0x00000000
        /*02e4*/ 	.short	0x010a
        /*02e6*/ 	.byte	0x3f
	.zero		1


	//   ....[38]....
        /*02e8*/ 	.word	0x00006250
        /*02ec*/ 	.word	0x00000005
        /*02f0*/ 	.word	0x00000000
        /*02f4*/ 	.short	0x010a
        /*02f6*/ 	.byte	0x3f
	.zero		1


	//   ....[39]....
        /*02f8*/ 	.word	0x00006320
        /*02fc*/ 	.word	0x00000016
        /*0300*/ 	.word	0x00000048
        /*0304*/ 	.short	0x010a
        /*0306*/ 	.byte	0x3f
	.zero		1


	//   ....[40]....
        /*0308*/ 	.word	0x000063f0
        /*030c*/ 	.word	0x00000007
        /*0310*/ 	.word	0x00000000
        /*0314*/ 	.short	0x010a
        /*0316*/ 	.byte	0x3f
	.zero		1


	//   ....[41]....
        /*0318*/ 	.word	0x00006440
        /*031c*/ 	.word	0x00000008
        /*0320*/ 	.word	0x00000000
        /*0324*/ 	.short	0x010a
        /*0326*/ 	.byte	0x3f
	.zero		1


	//   ....[42]....
        /*0328*/ 	.word	0x00006490
        /*032c*/ 	.word	0x00000009
        /*0330*/ 	.word	0x00000000
        /*0334*/ 	.short	0x010a
        /*0336*/ 	.byte	0x3f
	.zero		1


	//   ....[43]....
        /*0338*/ 	.word	0x000064e0
        /*033c*/ 	.word	0x00000008
        /*0340*/ 	.word	0x00000000
        /*0344*/ 	.short	0x010a
        /*0346*/ 	.byte	0x3f
	.zero		1


	//   ....[44]....
        /*0348*/ 	.word	0x00006530
        /*034c*/ 	.word	0x00000009
        /*0350*/ 	.word	0x00000000
        /*0354*/ 	.short	0x010a
        /*0356*/ 	.byte	0x3f
	.zero		1


	//   ....[45]....
        /*0358*/ 	.word	0x00006580
        /*035c*/ 	.word	0x00000008
        /*0360*/ 	.word	0x00000000
        /*0364*/ 	.short	0x010a
        /*0366*/ 	.byte	0x3f
	.zero		1


	//   ....[46]....
        /*0368*/ 	.word	0x000065d0
        /*036c*/ 	.word	0x00000009
        /*0370*/ 	.word	0x00000000
        /*0374*/ 	.short	0x010a
        /*0376*/ 	.byte	0x3f
	.zero		1


	//   ....[47]....
        /*0378*/ 	.word	0x00006620
        /*037c*/ 	.word	0x00000006
        /*0380*/ 	.word	0x00000000
        /*0384*/ 	.short	0x010a
        /*0386*/ 	.byte	0x3f
	.zero		1


	//----- nvinfo : EIATTR_NUM_MBARRIERS
	.align		4
.L_35:
        /*0388*/ 	.byte	0x03, 0x38
        /*038a*/ 	.short	0x0014


	//----- nvinfo : EIATTR_EXIT_INSTR_OFFSETS
	.align		4
        /*038c*/ 	.byte	0x04, 0x1c
        /*038e*/ 	.short	(.L_37 - .L_36)


	//   ....[0]....
.L_36:
        /*0390*/ 	.word	0x000009b0


	//   ....[1]....
        /*0394*/ 	.word	0x000011c0


	//   ....[2]....
        /*0398*/ 	.word	0x000049a0


	//   ....[3]....
        /*039c*/ 	.word	0x00004f00


	//   ....[4]....
        /*03a0*/ 	.word	0x000061f0


	//----- nvinfo : EIATTR_MAX_THREADS
	.align		4
.L_37:
        /*03a4*/ 	.byte	0x04, 0x05
        /*03a6*/ 	.short	(.L_39 - .L_38)
.L_38:
        /*03a8*/ 	.word	0x00000180
        /*03ac*/ 	.word	0x00000001
        /*03b0*/ 	.word	0x00000001


	//----- nvinfo : EIATTR_CRS_STACK_SIZE
	.align		4
.L_39:
        /*03b4*/ 	.byte	0x04, 0x1e
        /*03b6*/ 	.short	(.L_41 - .L_40)
.L_40:
        /*03b8*/ 	.word	0x00000000


	//----- nvinfo : EIATTR_CBANK_PARAM_SIZE
	.align		4
.L_41:
        /*03bc*/ 	.byte	0x03, 0x19
        /*03be*/ 	.short	0x0470


	//----- nvinfo : EIATTR_PARAM_CBANK
	.align		4
        /*03c0*/ 	.byte	0x04, 0x0a
        /*03c2*/ 	.short	(.L_43 - .L_42)
	.align		4
.L_42:
        /*03c4*/ 	.word	index@(.nv.constant0._ZN7cutlass13device_kernelINS_4gemm6kernel13GemmUniversalIN4cute5tupleIJiiiiEEENS1_10collective13CollectiveMmaINS1_34MainloopSm90TmaGmmaWarpSpecializedILi9ENS5_IJNS4_1CILi1EEENSA_ILi2EEESB_EEENS1_35KernelTmaWarpSpecializedCooperativeEEENS5_IJNSA_ILi128EEENSA_ILi64EEESH_EEENS_10bfloat16_tENS5_IJlSB_lEEESJ_SK_NS4_8TiledMMAINS4_8MMA_AtomIJNS4_4SM904GMMA27MMA_64x64x16_F32BF16BF16_SSILNSO_5MajorE0ELSQ_0ELNSO_7ScaleInE1ELSR_1EEEEEENS4_6LayoutINS5_IJSC_SB_SB_EEENS5_IJSB_NSA_ILi0EEESW_EEEEENS5_IJNS4_10UnderscoreESZ_SZ_EEEEENS4_23SM90_TMA_LOAD_MULTICASTENS4_14ComposedLayoutINS4_7SwizzleILi3ELi4ELi3EEENS4_18smem_ptr_flag_bitsILi16EEENSU_INS5_IJNSA_ILi8EEESH_EEENS5_IJSH_SB_EEEEEEEvNS4_8identityENS4_13SM90_TMA_LOADES1C_vS1D_EENS_8epilogue10collective6detail29Sm90TmaWarpSpecializedAdapterINS1H_15DefaultEpilogueISJ_SK_SK_NS1G_6thread17LinearCombinationISJ_Li1EffLNS1L_9ScaleType4KindE0ELNS_15FloatRoundStyleE2ESJ_EENS1_15EpilogueDefaultEEEEEvvEEEEvNT_6ParamsE)
        /*03c8*/ 	.short	0x0210
        /*03ca*/ 	.short	0x0470


	//----- nvinfo : EIATTR_SW_WAR
	.align		4
.L_43:
        /*03cc*/ 	.byte	0x04, 0x36
        /*03ce*/ 	.short	(.L_45 - .L_44)
.L_44:
        /*03d0*/ 	.word	0x00000008
.L_45:


//--------------------- .nv.callgraph             --------------------------
	.section	.nv.callgraph,"",@"SHT_CUDA_CALLGRAPH"
	.align	4
	.sectionentsize	8
	.align		4
        /*0000*/ 	.word	0x00000000
	.align		4
        /*0004*/ 	.word	0xffffffff
	.align		4
        /*0008*/ 	.word	index@(_ZN7cutlass13device_kernelINS_4gemm6kernel13GemmUniversalIN4cute5tupleIJiiiiEEENS1_10collective13CollectiveMmaINS1_34MainloopSm90TmaGmmaWarpSpecializedILi9ENS5_IJNS4_1CILi1EEENSA_ILi2EEESB_EEENS1_35KernelTmaWarpSpecializedCooperativeEEENS5_IJNSA_ILi128EEENSA_ILi64EEESH_EEENS_10bfloat16_tENS5_IJlSB_lEEESJ_SK_NS4_8TiledMMAINS4_8MMA_AtomIJNS4_4SM904GMMA27MMA_64x64x16_F32BF16BF16_SSILNSO_5MajorE0ELSQ_0ELNSO_7ScaleInE1ELSR_1EEEEEENS4_6LayoutINS5_IJSC_SB_SB_EEENS5_IJSB_NSA_ILi0EEESW_EEEEENS5_IJNS4_10UnderscoreESZ_SZ_EEEEENS4_23SM90_TMA_LOAD_MULTICASTENS4_14ComposedLayoutINS4_7SwizzleILi3ELi4ELi3EEENS4_18smem_ptr_flag_bitsILi16EEENSU_INS5_IJNSA_ILi8EEESH_EEENS5_IJSH_SB_EEEEEEEvNS4_8identityENS4_13SM90_TMA_LOADES1C_vS1D_EENS_8epilogue10collective6detail29Sm90TmaWarpSpecializedAdapterINS1H_15DefaultEpilogueISJ_SK_SK_NS1G_6thread17LinearCombinationISJ_Li1EffLNS1L_9ScaleType4KindE0ELNS_15FloatRoundStyleE2ESJ_EENS1_15EpilogueDefaultEEEEEvvEEEEvNT_6ParamsE)
	.align		4
        /*000c*/ 	.word	index@(__assertfail)
	.align		4
        /*0010*/ 	.word	0x00000000
	.align		4
        /*0014*/ 	.word	0xfffffffe
	.align		4
        /*0018*/ 	.word	0x00000000
	.align		4
        /*001c*/ 	.word	0xfffffffd
	.align		4
        /*0020*/ 	.word	0x00000000
	.align		4
        /*0024*/ 	.word	0xfffffffc


//--------------------- .nv.constant4             --------------------------
	.section	.nv.constant4,"a",@progbits
	.align	8
	.align		8
.nv.constant4:
        /*0000*/ 	.dword	__assertfail
	.align		8
        /*0008*/ 	.dword	__unnamed_1
	.align		8
        /*0010*/ 	.dword	_ZN40_INTERNAL_81c28d7b_4_k_cu_750923dd_208074cuda3std3__45__cpo5beginE
	.align		8
        /*0018*/ 	.dword	_ZN40_INTERNAL_81c28d7b_4_k_cu_750923dd_208074cuda3std3__45__cpo3endE
	.align		8
        /*0020*/ 	.dword	_ZN40_INTERNAL_81c28d7b_4_k_cu_750923dd_208074cuda3std3__45__cpo6cbeginE
	.align		8
        /*0028*/ 	.dword	_ZN40_INTERNAL_81c28d7b_4_k_cu_750923dd_208074cuda3std3__45__cpo4cendE
	.align		8
        /*0030*/ 	.dword	_ZN40_INTERNAL_81c28d7b_4_k_cu_750923dd_208074cuda3std3__442_GLOBAL__N__81c28d7b_4_k_cu_750923dd_208076ignoreE
	.align		8
        /*0038*/ 	.dword	_ZN40_INTERNAL_81c28d7b_4_k_cu_750923dd_208074cuda3std3__419piecewise_constructE
	.align		8
        /*0040*/ 	.dword	_ZN40_INTERNAL_81c28d7b_4_k_cu_750923dd_208074cuda3std3__48in_placeE
	.align		8
        /*0048*/ 	.dword	_ZN40_INTERNAL_81c28d7b_4_k_cu_750923dd_208074cuda3std6ranges3__45__cpo4swapE
	.align		8
        /*0050*/ 	.dword	_ZN40_INTERNAL_81c28d7b_4_k_cu_750923dd_208074cuda3std6ranges3__45__cpo9iter_moveE
	.align		8
        /*0058*/ 	.dword	_ZN40_INTERNAL_81c28d7b_4_k_cu_750923dd_208074cute7productE
	.align		8
        /*0060*/ 	.dword	_ZN40_INTERNAL_81c28d7b_4_k_cu_750923dd_208074cute1_E
	.align		8
        /*0068*/ 	.dword	$str$22
	.align		8
        /*0070*/ 	.dword	$str$23


//--------------------- .text._ZN7cutlass13device_kernelINS_4gemm6kernel13GemmUniversalIN4cute5tupleIJiiiiEEENS1_10collective13CollectiveMmaINS1_34MainloopSm90TmaGmmaWarpSpecializedILi9ENS5_IJNS4_1CILi1EEENSA_ILi2EEESB_EEENS1_35KernelTmaWarpSpecializedCooperativeEEENS5_IJNSA_ILi128EEENSA_ILi64EEESH_EEENS_10bfloat16_tENS5_IJlSB_lEEESJ_SK_NS4_8TiledMMAINS4_8MMA_AtomIJNS4_4SM904GMMA27MMA_64x64x16_F32BF16BF16_SSILNSO_5MajorE0ELSQ_0ELNSO_7ScaleInE1ELSR_1EEEEEENS4_6LayoutINS5_IJSC_SB_SB_EEENS5_IJSB_NSA_ILi0EEESW_EEEEENS5_IJNS4_10UnderscoreESZ_SZ_EEEEENS4_23SM90_TMA_LOAD_MULTICASTENS4_14ComposedLayoutINS4_7SwizzleILi3ELi4ELi3EEENS4_18smem_ptr_flag_bitsILi16EEENSU_INS5_IJNSA_ILi8EEESH_EEENS5_IJSH_SB_EEEEEEEvNS4_8identityENS4_13SM90_TMA_LOADES1C_vS1D_EENS_8epilogue10collective6detail29Sm90TmaWarpSpecializedAdapterINS1H_15DefaultEpilogueISJ_SK_SK_NS1G_6thread17LinearCombinationISJ_Li1EffLNS1L_9ScaleType4KindE0ELNS_15FloatRoundStyleE2ESJ_EENS1_15EpilogueDefaultEEEEEvvEEEEvNT_6ParamsE --------------------------
	.section	.text._ZN7cutlass13device_kernelINS_4gemm6kernel13GemmUniversalIN4cute5tupleIJiiiiEEENS1_10collective13CollectiveMmaINS1_34MainloopSm90TmaGmmaWarpSpecializedILi9ENS5_IJNS4_1CILi1EEENSA_ILi2EEESB_EEENS1_35KernelTmaWarpSpecializedCooperativeEEENS5_IJNSA_ILi128EEENSA_ILi64EEESH_EEENS_10bfloat16_tENS5_IJlSB_lEEESJ_SK_NS4_8TiledMMAINS4_8MMA_AtomIJNS4_4SM904GMMA27MMA_64x64x16_F32BF16BF16_SSILNSO_5MajorE0ELSQ_0ELNSO_7ScaleInE1ELSR_1EEEEEENS4_6LayoutINS5_IJSC_SB_SB_EEENS5_IJSB_NSA_ILi0EEESW_EEEEENS5_IJNS4_10UnderscoreESZ_SZ_EEEEENS4_23SM90_TMA_LOAD_MULTICASTENS4_14ComposedLayoutINS4_7SwizzleILi3ELi4ELi3EEENS4_18smem_ptr_flag_bitsILi16EEENSU_INS5_IJNSA_ILi8EEESH_EEENS5_IJSH_SB_EEEEEEEvNS4_8identityENS4_13SM90_TMA_LOADES1C_vS1D_EENS_8epilogue10collective6detail29Sm90TmaWarpSpecializedAdapterINS1H_15DefaultEpilogueISJ_SK_SK_NS1G_6thread17LinearCombinationISJ_Li1EffLNS1L_9ScaleType4KindE0ELNS_15FloatRoundStyleE2ESJ_EENS1_15EpilogueDefaultEEEEEvvEEEEvNT_6ParamsE,"ax",@progbits
	.align	128
.text._ZN7cutlass13device_kernelINS_4gemm6kernel13GemmUniversalIN4cute5tupleIJiiiiEEENS1_10collective13CollectiveMmaINS1_34MainloopSm90TmaGmmaWarpSpecializedILi9ENS5_IJNS4_1CILi1EEENSA_ILi2EEESB_EEENS1_35KernelTmaWarpSpecializedCooperativeEEENS5_IJNSA_ILi128EEENSA_ILi64EEESH_EEENS_10bfloat16_tENS5_IJlSB_lEEESJ_SK_NS4_8TiledMMAINS4_8MMA_AtomIJNS4_4SM904GMMA27MMA_64x64x16_F32BF16BF16_SSILNSO_5MajorE0ELSQ_0ELNSO_7ScaleInE1ELSR_1EEEEEENS4_6LayoutINS5_IJSC_SB_SB_EEENS5_IJSB_NSA_ILi0EEESW_EEEEENS5_IJNS4_10UnderscoreESZ_SZ_EEEEENS4_23SM90_TMA_LOAD_MULTICASTENS4_14ComposedLayoutINS4_7SwizzleILi3ELi4ELi3EEENS4_18smem_ptr_flag_bitsILi16EEENSU_INS5_IJNSA_ILi8EEESH_EEENS5_IJSH_SB_EEEEEEEvNS4_8identityENS4_13SM90_TMA_LOADES1C_vS1D_EENS_8epilogue10collective6detail29Sm90TmaWarpSpecializedAdapterINS1H_15DefaultEpilogueISJ_SK_SK_NS1G_6thread17LinearCombinationISJ_Li1EffLNS1L_9ScaleType4KindE0ELNS_15FloatRoundStyleE2ESJ_EENS1_15EpilogueDefaultEEEEEvvEEEEvNT_6ParamsE:
        .type           _ZN7cutlass13device_kernelINS_4gemm6kernel13GemmUniversalIN4cute5tupleIJiiiiEEENS1_10collective13CollectiveMmaINS1_34MainloopSm90TmaGmmaWarpSpecializedILi9ENS5_IJNS4_1CILi1EEENSA_ILi2EEESB_EEENS1_35KernelTmaWarpSpecializedCooperativeEEENS5_IJNSA_ILi128EEENSA_ILi64EEESH_EEENS_10bfloat16_tENS5_IJlSB_lEEESJ_SK_NS4_8TiledMMAINS4_8MMA_AtomIJNS4_4SM904GMMA27MMA_64x64x16_F32BF16BF16_SSILNSO_5MajorE0ELSQ_0ELNSO_7ScaleInE1ELSR_1EEEEEENS4_6LayoutINS5_IJSC_SB_SB_EEENS5_IJSB_NSA_ILi0EEESW_EEEEENS5_IJNS4_10UnderscoreESZ_SZ_EEEEENS4_23SM90_TMA_LOAD_MULTICASTENS4_14ComposedLayoutINS4_7SwizzleILi3ELi4ELi3EEENS4_18smem_ptr_flag_bitsILi16EEENSU_INS5_IJNSA_ILi8EEESH_EEENS5_IJSH_SB_EEEEEEEvNS4_8identityENS4_13SM90_TMA_LOADES1C_vS1D_EENS_8epilogue10collective6detail29Sm90TmaWarpSpecializedAdapterINS1H_15DefaultEpilogueISJ_SK_SK_NS1G_6thread17LinearCombinationISJ_Li1EffLNS1L_9ScaleType4KindE0ELNS_15FloatRoundStyleE2ESJ_EENS1_15EpilogueDefaultEEEEEvvEEEEvNT_6ParamsE,@function
        .size           _ZN7cutlass13device_kernelINS_4gemm6kernel13GemmUniversalIN4cute5tupleIJiiiiEEENS1_10collective13CollectiveMmaINS1_34MainloopSm90TmaGmmaWarpSpecializedILi9ENS5_IJNS4_1CILi1EEENSA_ILi2EEESB_EEENS1_35KernelTmaWarpSpecializedCooperativeEEENS5_IJNSA_ILi128EEENSA_ILi64EEESH_EEENS_10bfloat16_tENS5_IJlSB_lEEESJ_SK_NS4_8TiledMMAINS4_8MMA_AtomIJNS4_4SM904GMMA27MMA_64x64x16_F32BF16BF16_SSILNSO_5MajorE0ELSQ_0ELNSO_7ScaleInE1ELSR_1EEEEEENS4_6LayoutINS5_IJSC_SB_SB_EEENS5_IJSB_NSA_ILi0EEESW_EEEEENS5_IJNS4_10UnderscoreESZ_SZ_EEEEENS4_23SM90_TMA_LOAD_MULTICASTENS4_14ComposedLayoutINS4_7SwizzleILi3ELi4ELi3EEENS4_18smem_ptr_flag_bitsILi16EEENSU_INS5_IJNSA_ILi8EEESH_EEENS5_IJSH_SB_EEEEEEEvNS4_8identityENS4_13SM90_TMA_LOADES1C_vS1D_EENS_8epilogue10collective6detail29Sm90TmaWarpSpecializedAdapterINS1H_15DefaultEpilogueISJ_SK_SK_NS1G_6thread17LinearCombinationISJ_Li1EffLNS1L_9ScaleType4KindE0ELNS_15FloatRoundStyleE2ESJ_EENS1_15EpilogueDefaultEEEEEvvEEEEvNT_6ParamsE,(.L_x_146 - _ZN7cutlass13device_kernelINS_4gemm6kernel13GemmUniversalIN4cute5tupleIJiiiiEEENS1_10collective13CollectiveMmaINS1_34MainloopSm90TmaGmmaWarpSpecializedILi9ENS5_IJNS4_1CILi1EEENSA_ILi2EEESB_EEENS1_35KernelTmaWarpSpecializedCooperativeEEENS5_IJNSA_ILi128EEENSA_ILi64EEESH_EEENS_10bfloat16_tENS5_IJlSB_lEEESJ_SK_NS4_8TiledMMAINS4_8MMA_AtomIJNS4_4SM904GMMA27MMA_64x64x16_F32BF16BF16_SSILNSO_5MajorE0ELSQ_0ELNSO_7ScaleInE1ELSR_1EEEEEENS4_6LayoutINS5_IJSC_SB_SB_EEENS5_IJSB_NSA_ILi0EEESW_EEEEENS5_IJNS4_10UnderscoreESZ_SZ_EEEEENS4_23SM90_TMA_LOAD_MULTICASTENS4_14ComposedLayoutINS4_7SwizzleILi3ELi4ELi3EEENS4_18smem_ptr_flag_bitsILi16EEENSU_INS5_IJNSA_ILi8EEESH_EEENS5_IJSH_SB_EEEEEEEvNS4_8identityENS4_13SM90_TMA_LOADES1C_vS1D_EENS_8epilogue10collective6detail29Sm90TmaWarpSpecializedAdapterINS1H_15DefaultEpilogueISJ_SK_SK_NS1G_6thread17LinearCombinationISJ_Li1EffLNS1L_9ScaleType4KindE0ELNS_15FloatRoundStyleE2ESJ_EENS1_15EpilogueDefaultEEEEEvvEEEEvNT_6ParamsE)
        .other          _ZN7cutlass13device_kernelINS_4gemm6kernel13GemmUniversalIN4cute5tupleIJiiiiEEENS1_10collective13CollectiveMmaINS1_34MainloopSm90TmaGmmaWarpSpecializedILi9ENS5_IJNS4_1CILi1EEENSA_ILi2EEESB_EEENS1_35KernelTmaWarpSpecializedCooperativeEEENS5_IJNSA_ILi128EEENSA_ILi64EEESH_EEENS_10bfloat16_tENS5_IJlSB_lEEESJ_SK_NS4_8TiledMMAINS4_8MMA_AtomIJNS4_4SM904GMMA27MMA_64x64x16_F32BF16BF16_SSILNSO_5MajorE0ELSQ_0ELNSO_7ScaleInE1ELSR_1EEEEEENS4_6LayoutINS5_IJSC_SB_SB_EEENS5_IJSB_NSA_ILi0EEESW_EEEEENS5_IJNS4_10UnderscoreESZ_SZ_EEEEENS4_23SM90_TMA_LOAD_MULTICASTENS4_14ComposedLayoutINS4_7SwizzleILi3ELi4ELi3EEENS4_18smem_ptr_flag_bitsILi16EEENSU_INS5_IJNSA_ILi8EEESH_EEENS5_IJSH_SB_EEEEEEEvNS4_8identityENS4_13SM90_TMA_LOADES1C_vS1D_EENS_8epilogue10collective6detail29Sm90TmaWarpSpecializedAdapterINS1H_15DefaultEpilogueISJ_SK_SK_NS1G_6thread17LinearCombinationISJ_Li1EffLNS1L_9ScaleType4KindE0ELNS_15FloatRoundStyleE2ESJ_EENS1_15EpilogueDefaultEEEEEvvEEEEvNT_6ParamsE,@"STO_CUDA_ENTRY STV_DEFAULT"
_ZN7cutlass13device_kernelINS_4gemm6kernel13GemmUniversalIN4cute5tupleIJiiiiEEENS1_10collective13CollectiveMmaINS1_34MainloopSm90TmaGmmaWarpSpecializedILi9ENS5_IJNS4_1CILi1EEENSA_ILi2EEESB_EEENS1_35KernelTmaWarpSpecializedCooperativeEEENS5_IJNSA_ILi128EEENSA_ILi64EEESH_EEENS_10bfloat16_tENS5_IJlSB_lEEESJ_SK_NS4_8TiledMMAINS4_8MMA_AtomIJNS4_4SM904GMMA27MMA_64x64x16_F32BF16BF16_SSILNSO_5MajorE0ELSQ_0ELNSO_7ScaleInE1ELSR_1EEEEEENS4_6LayoutINS5_IJSC_SB_SB_EEENS5_IJSB_NSA_ILi0EEESW_EEEEENS5_IJNS4_10UnderscoreESZ_SZ_EEEEENS4_23SM90_TMA_LOAD_MULTICASTENS4_14ComposedLayoutINS4_7SwizzleILi3ELi4ELi3EEENS4_18smem_ptr_flag_bitsILi16EEENSU_INS5_IJNSA_ILi8EEESH_EEENS5_IJSH_SB_EEEEEEEvNS4_8identityENS4_13SM90_TMA_LOADES1C_vS1D_EENS_8epilogue10collective6detail29Sm90TmaWarpSpecializedAdapterINS1H_15DefaultEpilogueISJ_SK_SK_NS1G_6thread17LinearCombinationISJ_Li1EffLNS1L_9ScaleType4KindE0ELNS_15FloatRoundStyleE2ESJ_EENS1_15EpilogueDefaultEEEEEvvEEEEvNT_6ParamsE:
[----:B------:R-:W0:Y:S01]  /*0000*/  LDC R1, c[0x0][0x28] ;  /* 0x00000a00ff017b82 */ /* 0x000e220000000800 */
[----:B------:R-:W1:Y:S01]  /*0010*/  S2R R18, SR_TID.X ;  /* 0x0000000000127919 */ /* 0x000e620000002100 */
[----:B------:R-:W-:Y:S01]  /*0020*/  ELECT P0, URZ, PT ;  /* 0x00000000003f782f */ /* 0x000fe20003800000 */
[----:B------:R-:W-:Y:S01]  /*0030*/  BSSY B0, `(.L_x_0) ;  /* 0x000000f000007945 */ /* 0x000fe20003800000 */
[--C-:B-1----:R-:W-:Y:S02]  /*0040*/  SHF.R.U32.HI R0, RZ, 0x5, R18.reuse ;  /* 0x00000005ff007819 */ /* 0x102fe40000011612 */
[----:B------:R-:W-:-:S03]  /*0050*/  SHF.R.U32.HI R3, RZ, 0x7, R18 ;  /* 0x00000007ff037819 */ /* 0x000fc60000011612 */
[----:B------:R-:W1:Y:S04]  /*0060*/  SHFL.IDX PT, R2, R0, RZ, 0x1f ;  /* 0x00001fff00027589 */ /* 0x000e6800000e0000 */
[----:B------:R2:W3:Y:S01]  /*0070*/  SHFL.IDX PT, R5, R3, RZ, 0x1f ;  /* 0x00001fff03057589 */ /* 0x0004e200000e0000 */
[----:B-1----:R-:W-:-:S13]  /*0080*/  ISETP.NE.OR P0, PT, R2, RZ, !P0 ;  /* 0x000000ff0200720c */ /* 0x002fda0004705670 */
[----:B0-23--:R-:W-:Y:S05]  /*0090*/  @P0 BRA `(.L_x_1) ;  /* 0x0000000000200947 */ /* 0x00dfea0003800000 */
[----:B------:R-:W-:Y:S02]  /*00a0*/  ULDC.64 UR4, c[0x0][0x198] ;  /* 0x0000660000047ab9 */ /* 0x000fe40000000a00 */
[----:B------:R-:W-:Y:S02]  /*00b0*/  UIADD3 UR6, UP0, UR4, 0xf0, URZ ;  /* 0x000000f004067890 */ /* 0x000fe4000ff1e03f */
[----:B------:R-:W-:Y:S02]  /*00c0*/  UIADD3 UR4, UP1, UR4, 0x1f0, URZ ;  /* 0x000001f004047890 */ /* 0x000fe4000ff3e03f */
[----:B------:R-:W-:Y:S02]  /*00d0*/  UIADD3.X UR7, URZ, UR5, URZ, UP0, !UPT ;  /* 0x000000053f077290 */ /* 0x000fe400087fe43f */
[----:B------:R-:W-:-:S07]  /*00e0*/  UIADD3.X UR5, URZ, UR5, URZ, UP1, !UPT ;  /* 0x000000053f057290 */ /* 0x000fce0008ffe43f */
[----:B------:R0:W-:Y:S02]  /*00f0*/  UTMACCTL.PF [UR6] ;  /* 0x00000000060079b9 */ /* 0x0001e40008040000 */
[----:B------:R0:W-:Y:S02]  /*0100*/  UTMACCTL.PF [UR4] ;  /* 0x00000000040079b9 */ /* 0x0001e40008040000 */
[----:B0-----:R-:W-:Y:S01]  /*0110*/  NOP ;  /* 0x0000000000007918 */ /* 0x001fe20000000000 */
.L_x_1:
[----:B------:R-:W-:Y:S05]  /*0120*/  BSYNC B0 ;  /* 0x0000000000007941 */ /* 0x000fea0003800000 */
.L_x_0:
[----:B------:R-:W0:Y:S02]  /*0130*/  SHFL.IDX PT, R3, R0, RZ, 0x1f ;  /* 0x00001fff00037589 */ /* 0x000e2400000e0000 */
[----:B0-----:R-:W-:-:S13]  /*0140*/  ISETP.NE.AND P0, PT, R3, RZ, PT ;  /* 0x000000ff0300720c */ /* 0x001fda0003f05270 */
[----:B------:R-:W-:Y:S05]  /*0150*/  @P0 BRA `(.L_x_2) ;  /* 0x00000000008c0947 */ /* 0x000fea0003800000 */
[----:B------:R-:W-:Y:S01]  /*0160*/  ELECT P0, URZ, PT ;  /* 0x00000000003f782f */ /* 0x000fe20003800000 */
[----:B------:R-:W-:-:S12]  /*0170*/  BSSY B0, `(.L_x_2) ;  /* 0x0000021000007945 */ /* 0x000fd80003800000 */
[----:B------:R-:W-:Y:S05]  /*0180*/  @!P0 BRA `(.L_x_3) ;  /* 0x00000000007c8947 */ /* 0x000fea0003800000 */
[----:B------:R-:W0:Y:S01]  /*0190*/  S2UR UR8, SR_CgaCtaId ;  /* 0x00000000000879c3 */ /* 0x000e220000008800 */
[----:B------:R-:W-:Y:S01]  /*01a0*/  UMOV UR4, 0x400 ;  /* 0x0000040000047882 */ /* 0x000fe20000000000 */
[----:B------:R-:W-:Y:S01]  /*01b0*/  UMOV UR5, 0x1 ;  /* 0x0000000100057882 */ /* 0x000fe20000000000 */
[----:B------:R-:W-:Y:S02]  /*01c0*/  UMOV UR6, 0x4 ;  /* 0x0000000400067882 */ /* 0x000fe40000000000 */
[----:B------:R-:W-:-:S04]  /*01d0*/  UIADD3 UR6, -UR6, 0x100000, URZ ;  /* 0x0010000006067890 */ /* 0x000fc8000fffe13f */
[----:B------:R-:W-:Y:S02]  /*01e0*/  USHF.L.U32 UR7, UR6, 0xb, URZ ;  /* 0x0000000b06077899 */ /* 0x000fe4000800063f */
[----:B------:R-:W-:Y:S02]  /*01f0*/  USHF.L.U32 UR6, UR6, 0x1, URZ ;  /* 0x0000000106067899 */ /* 0x000fe4000800063f */
[----:B0-----:R-:W-:Y:S02]  /*0200*/  ULEA UR8, UR8, UR4, 0x18 ;  /* 0x0000000408087291 */ /* 0x001fe4000f8ec03f */
[----:B------:R-:W-:-:S04]  /*0210*/  UIADD3 UR4, -UR5, 0x100000, URZ ;  /* 0x0010000005047890 */ /* 0x000fc8000fffe13f */
[----:B------:R-:W-:Y:S02]  /*0220*/  USHF.L.U32 UR5, UR4, 0xb, URZ ;  /* 0x0000000b04057899 */ /* 0x000fe4000800063f */
[----:B------:R-:W-:Y:S01]  /*0230*/  USHF.L.U32 UR4, UR4, 0x1, URZ ;  /* 0x0000000104047899 */ /* 0x000fe2000800063f */
[----:B------:R-:W0:Y:S11]  /*0240*/  FENCE.VIEW.ASYNC.S ;  /* 0x00000000000073c6 */ /* 0x000e360000000000 */
[----:B0-----:R0:W1:Y:S01]  /*0250*/  SYNCS.EXCH.64 URZ, [UR8], UR4 ;  /* 0x00000004083f75b2 */ /* 0x0010620008000100 */
[----:B------:R0:W2:Y:S01]  /*0260*/  SYNCS.EXCH.64 URZ, [UR8+0x48], UR6 ;  /* 0x00004806083f75b2 */ /* 0x0000a20008000100 */
[----:B------:R0:W3:Y:S01]  /*0270*/  SYNCS.EXCH.64 URZ, [UR8+0x8], UR4 ;  /* 0x00000804083f75b2 */ /* 0x0000e20008000100 */
[----:B------:R0:W4:Y:S01]  /*0280*/  SYNCS.EXCH.64 URZ, [UR8+0x50], UR6 ;  /* 0x00005006083f75b2 */ /* 0x0001220008000100 */
[----:B------:R0:W0:Y:S01]  /*0290*/  SYNCS.EXCH.64 URZ, [UR8+0x10], UR4 ;  /* 0x00001004083f75b2 */ /* 0x0000220008000100 */
        /* <DEDUP_REMOVED lines=13> */
[----:B------:R-:W-:Y:S01]  /*0370*/  NOP ;  /* 0x0000000000007918 */ /* 0x000fe20000000000 */
.L_x_3:
[----:B0-----:R-:W-:Y:S05]  /*0380*/  BSYNC B0 ;  /* 0x0000000000007941 */ /* 0x001fea0003800000 */
.L_x_2:
[----:B------:R-:W0:Y:S01]  /*0390*/  SHFL.IDX PT, R0, R0, RZ, 0x1f ;  /* 0x00001fff00007589 */ /* 0x000e2200000e0000 */
[----:B------:R-:W-:Y:S01]  /*03a0*/  SHF.R.S32.HI R7, RZ, 0x1f, R18 ;  /* 0x0000001fff077819 */ /* 0x000fe20000011412 */
[----:B------:R-:W5:Y:S01]  /*03b0*/  S2UR UR8, SR_CTAID.X ;  /* 0x00000000000879c3 */ /* 0x000f620000002500 */
[----:B------:R-:W-:Y:S01]  /*03c0*/  ELECT P0, URZ, PT ;  /* 0x00000000003f782f */ /* 0x000fe20003800000 */
[----:B------:R-:W1:Y:S01]  /*03d0*/  S2R R4, SR_CTAID.Y ;  /* 0x0000000000047919 */ /* 0x000e620000002600 */
[----:B------:R-:W-:Y:S01]  /*03e0*/  LEA.HI R7, R7, R18, RZ, 0x7 ;  /* 0x0000001207077211 */ /* 0x000fe200078f38ff */
[----:B------:R-:W-:Y:S01]  /*03f0*/  ULDC UR4, c[0x0][0x154] ;  /* 0x0000550000047ab9 */ /* 0x000fe20000000800 */
[----:B------:R-:W-:Y:S01]  /*0400*/  SHF.R.S32.HI R8, RZ, 0x1f, R3 ;  /* 0x0000001fff087819 */ /* 0x000fe20000011403 */
[----:B------:R-:W-:Y:S01]  /*0410*/  NOP ;  /* 0x0000000000007918 */ /* 0x000fe20000000000 */
[----:B------:R-:W-:Y:S01]  /*0420*/  LOP3.LUT R7, R7, 0xffffff80, RZ, 0xc0, !PT ;  /* 0xffffff8007077812 */ /* 0x000fe200078ec0ff */
[----:B------:R-:W2:Y:S01]  /*0430*/  LDC R12, c[0x0][0x140] ;  /* 0x00005000ff0c7b82 */ /* 0x000ea20000000800 */
[----:B------:R-:W-:Y:S01]  /*0440*/  LEA.HI R8, R8, R3, RZ, 0x2 ;  /* 0x0000000308087211 */ /* 0x000fe200078f10ff */
[----:B------:R-:W-:-:S02]  /*0450*/  NOP ;  /* 0x0000000000007918 */ /* 0x000fc40000000000 */
[----:B------:R-:W-:Y:S01]  /*0460*/  IMAD.IADD R6, R18, 0x1, -R7 ;  /* 0x0000000112067824 */ /* 0x000fe200078e0a07 */
[----:B------:R-:W-:-:S03]  /*0470*/  LOP3.LUT R8, R8, 0x3ffffffc, RZ, 0xc0, !PT ;  /* 0x3ffffffc08087812 */ /* 0x000fc600078ec0ff */
[----:B------:R-:W3:Y:S01]  /*0480*/  LDC R10, c[0x0][0x144] ;  /* 0x00005100ff0a7b82 */ /* 0x000ee20000000800 */
[----:B------:R-:W-:Y:S02]  /*0490*/  SHF.R.S32.HI R7, RZ, 0x1f, R6 ;  /* 0x0000001fff077819 */ /* 0x000fe40000011406 */
[----:B------:R-:W-:Y:S02]  /*04a0*/  LOP3.LUT P2, RZ, R6, 0x7, RZ, 0xc0, !PT ;  /* 0x0000000706ff7812 */ /* 0x000fe4000784c0ff */
[----:B------:R-:W-:Y:S01]  /*04b0*/  LEA.HI R7, R7, R6, RZ, 0x3 ;  /* 0x0000000607077211 */ /* 0x000fe200078f18ff */
[----:B------:R-:W-:Y:S01]  /*04c0*/  VIADD R6, R5, 0xffffffff ;  /* 0xffffffff05067836 */ /* 0x000fe20000000000 */
[----:B0-----:R-:W-:Y:S02]  /*04d0*/  ISETP.NE.OR P0, PT, R0, RZ, !P0 ;  /* 0x000000ff0000720c */ /* 0x001fe40004705670 */
[--C-:B------:R-:W-:Y:S02]  /*04e0*/  SHF.R.S32.HI R0, RZ, 0x3, R7.reuse ;  /* 0x00000003ff007819 */ /* 0x100fe40000011407 */
[----:B------:R-:W-:-:S02]  /*04f0*/  SHF.R.S32.HI R7, RZ, 0x1f, R7 ;  /* 0x0000001fff077819 */ /* 0x000fc40000011407 */
[----:B------:R-:W-:Y:S02]  /*0500*/  ISETP.GE.U32.AND P5, PT, R6, 0x2, PT ;  /* 0x000000020600780c */ /* 0x000fe40003fa6070 */
[----:B------:R-:W-:Y:S02]  /*0510*/  LEA.HI R7, R7, R0, RZ, 0x2 ;  /* 0x0000000007077211 */ /* 0x000fe400078f10ff */
[----:B--2---:R-:W-:Y:S02]  /*0520*/  ISETP.EQ.U32.AND P3, PT, R12, 0x1, PT ;  /* 0x000000010c00780c */ /* 0x004fe40003f62070 */
[----:B-1----:R-:W-:Y:S01]  /*0530*/  I2FP.F32.U32 R9, R4 ;  /* 0x0000000400097245 */ /* 0x002fe20000201000 */
[----:B------:R-:W-:Y:S01]  /*0540*/  VOTEU.ALL UP0, P0 ;  /* 0x00000000003f7886 */ /* 0x000fe20000000000 */
[----:B------:R-:W-:Y:S01]  /*0550*/  LOP3.LUT R7, R7, 0xfffffffc, RZ, 0xc0, !PT ;  /* 0xfffffffc07077812 */ /* 0x000fe200078ec0ff */
[----:B------:R-:W-:Y:S02]  /*0560*/  VOTEU.ALL UP1, P0 ;  /* 0x00000000003f7886 */ /* 0x000fe40000020000 */
[----:B------:R-:W-:Y:S01]  /*0570*/  FMUL R11, R9, UR4 ;  /* 0x00000004090b7c20 */ /* 0x000fe20008400000 */
[----:B------:R-:W-:Y:S01]  /*0580*/  IMAD.IADD R9, R3, 0x1, -R8 ;  /* 0x0000000103097824 */ /* 0x000fe200078e0a08 */
[----:B-----5:R-:W-:Y:S01]  /*0590*/  I2FP.F32.U32 R8, UR8 ;  /* 0x0000000800087c45 */ /* 0x020fe20008201000 */
[----:B------:R-:W-:Y:S01]  /*05a0*/  IMAD.IADD R0, R0, 0x1, -R7 ;  /* 0x0000000100007824 */ /* 0x000fe200078e0a07 */
[----:B------:R-:W0:Y:S01]  /*05b0*/  @!UP0 S2UR UR7, SR_CgaCtaId ;  /* 0x00000000000789c3 */ /* 0x000e220000008800 */
[----:B------:R-:W-:Y:S01]  /*05c0*/  ULDC UR4, c[0x0][0x150] ;  /* 0x0000540000047ab9 */ /* 0x000fe20000000800 */
[----:B------:R-:W1:Y:S01]  /*05d0*/  F2I.U32.TRUNC.NTZ R11, R11 ;  /* 0x0000000b000b7305 */ /* 0x000e62000020f000 */
[----:B------:R-:W-:Y:S01]  /*05e0*/  FMUL R8, R8, UR4 ;  /* 0x0000000408087c20 */ /* 0x000fe20008400000 */
[----:B------:R-:W-:Y:S01]  /*05f0*/  SHF.R.S32.HI R3, RZ, 0x1f, R2 ;  /* 0x0000001fff037819 */ /* 0x000fe20000011402 */
[----:B------:R-:W-:Y:S01]  /*0600*/  IMAD R9, R9, 0x4, R0 ;  /* 0x0000000409097824 */ /* 0x000fe200078e0200 */
[----:B------:R-:W-:Y:S01]  /*0610*/  UMOV UR4, 0x20 ;  /* 0x0000002000047882 */ /* 0x000fe20000000000 */
[----:B------:R-:W-:Y:S01]  /*0620*/  @!UP0 UMOV UR6, 0x400 ;  /* 0x0000040000068882 */ /* 0x000fe20000000000 */
[----:B------:R-:W2:Y:S01]  /*0630*/  LDC R7, c[0x0][0x148] ;  /* 0x00005200ff077b82 */ /* 0x000ea20000000800 */
[----:B------:R-:W-:Y:S01]  /*0640*/  LEA.HI R3, R3, R2, RZ, 0x2 ;  /* 0x0000000203037211 */ /* 0x000fe200078f10ff */
[----:B------:R-:W5:Y:S01]  /*0650*/  F2I.U32.TRUNC.NTZ R8, R8 ;  /* 0x0000000800087305 */ /* 0x000f62000020f000 */
[----:B------:R-:W-:Y:S01]  /*0660*/  IMAD.SHL.U32 R22, R9, 0x4, RZ ;  /* 0x0000000409167824 */ /* 0x000fe200078e00ff */
[----:B------:R-:W-:-:S04]  /*0670*/  @!UP0 UIADD3 UR4, -UR4, 0x100000, URZ ;  /* 0x0010000004048890 */ /* 0x000fc8000fffe13f */
[----:B------:R-:W-:Y:S02]  /*0680*/  @!UP0 USHF.L.U32 UR5, UR4, 0xb, URZ ;  /* 0x0000000b04058899 */ /* 0x000fe4000800063f */
[----:B------:R-:W-:Y:S01]  /*0690*/  @!UP0 USHF.L.U32 UR4, UR4, 0x1, URZ ;  /* 0x0000000104048899 */ /* 0x000fe2000800063f */
[----:B------:R-:W-:Y:S02]  /*06a0*/  LOP3.LUT R3, R3, 0xfffffffc, RZ, 0xc0, !PT ;  /* 0xfffffffc03037812 */ /* 0x000fe400078ec0ff */
[----:B------:R-:W-:Y:S01]  /*06b0*/  LOP3.LUT R22, R9, 0xc, R22, 0x78, !PT ;  /* 0x0000000c09167812 */ /* 0x000fe200078e7816 */
[----:B-1----:R-:W-:Y:S02]  /*06c0*/  IMAD.MOV R21, RZ, RZ, -R11 ;  /* 0x000000ffff157224 */ /* 0x002fe400078e0a0b */
[----:B------:R-:W-:Y:S01]  /*06d0*/  IMAD.IADD R0, R2, 0x1, -R3 ;  /* 0x0000000102007824 */ /* 0x000fe200078e0a03 */
[----:B0-----:R-:W-:Y:S01]  /*06e0*/  @!UP0 ULEA UR6, UR7, UR6, 0x18 ;  /* 0x0000000607068291 */ /* 0x001fe2000f8ec03f */
[----:B-----5:R-:W-:-:S03]  /*06f0*/  IMAD.MOV R3, RZ, RZ, -R8 ;  /* 0x000000ffff037224 */ /* 0x020fc600078e0a08 */
[----:B------:R-:W-:Y:S01]  /*0700*/  ISETP.NE.AND P1, PT, R0, 0x3, PT ;  /* 0x000000030000780c */ /* 0x000fe20003f25270 */
[----:B------:R-:W-:Y:S01]  /*0710*/  VOTEU.ALL UP0, P0 ;  /* 0x00000000003f7886 */ /* 0x000fe20000000000 */
[----:B------:R-:W-:Y:S01]  /*0720*/  ISETP.LT.U32.AND P0, PT, R22, 0x2, !P2 ;  /* 0x000000021600780c */ /* 0x000fe20005701070 */
[----:B---3--:R-:W-:Y:S01]  /*0730*/  IMAD R3, R10, R3, UR8 ;  /* 0x000000080a037e24 */ /* 0x008fe2000f8e0203 */
[----:B------:R-:W-:Y:S01]  /*0740*/  ISETP.EQ.OR P1, PT, R0, RZ, !P1 ;  /* 0x000000ff0000720c */ /* 0x000fe20004f22670 */
[----:B--2---:R-:W-:Y:S01]  /*0750*/  IMAD R9, R7, R21, R4 ;  /* 0x0000001507097224 */ /* 0x004fe200078e0204 */
[C---:B------:R-:W-:Y:S02]  /*0760*/  ISETP.NE.AND P2, PT, R5.reuse, RZ, PT ;  /* 0x000000ff0500720c */ /* 0x040fe40003f45270 */
[----:B------:R-:W-:Y:S01]  /*0770*/  ISETP.EQ.AND P1, PT, R5, RZ, P1 ;  /* 0x000000ff0500720c */ /* 0x000fe20000f22270 */
[----:B------:R-:W0:Y:S02]  /*0780*/  FENCE.VIEW.ASYNC.S ;  /* 0x00000000000073c6 */ /* 0x000e240000000000 */
[----:B0-----:R0:W1:Y:S01]  /*0790*/  @!UP0 SYNCS.EXCH.64 URZ, [UR6+0xa0], UR4 ;  /* 0x0000a004063f85b2 */ /* 0x0010620008000100 */
[----:B------:R-:W-:-:S02]  /*07a0*/  ISETP.NE.AND P4, PT, R9, R22, PT ;  /* 0x000000160900720c */ /* 0x000fc40003f85270 */
[----:B------:R-:W-:Y:S02]  /*07b0*/  SEL R19, RZ, 0x1, !P1 ;  /* 0x00000001ff137807 */ /* 0x000fe40004800000 */
[----:B------:R-:W-:Y:S02]  /*07c0*/  ISETP.EQ.OR P4, PT, R3, RZ, !P4 ;  /* 0x000000ff0300720c */ /* 0x000fe40006782670 */
[----:B------:R-:W-:Y:S02]  /*07d0*/  SEL R19, R19, 0x2, P5 ;  /* 0x0000000213137807 */ /* 0x000fe40002800000 */
[----:B------:R-:W-:-:S04]  /*07e0*/  PLOP3.LUT P0, PT, P0, P4, PT, 0x80, 0x0 ;  /* 0x000000000000781c */ /* 0x000fc80000709070 */
[----:B------:R-:W-:Y:S01]  /*07f0*/  P2R R58, PR, RZ, 0x1 ;  /* 0x00000001ff3a7803 */ /* 0x000fe20000000000 */
[----:B------:R0:W2:Y:S01]  /*0800*/  @!UP1 SYNCS.EXCH.64 URZ, [UR6+0xa8], UR4 ;  /* 0x0000a804063f95b2 */ /* 0x0000a20008000100 */
[----:B------:R-:W-:Y:S01]  /*0810*/  NOP ;  /* 0x0000000000007918 */ /* 0x000fe20000000000 */
[----:B------:R-:W-:Y:S06]  /*0820*/  @!P3 BRA `(.L_x_4) ;  /* 0x000000000008b947 */ /* 0x000fec0003800000 */
[----:B-12-4-:R-:W-:Y:S01]  /*0830*/  UCGABAR_ARV ;  /* 0x00000000000079c7 */ /* 0x016fe20008000000 */
[----:B------:R-:W-:Y:S05]  /*0840*/  BRA `(.L_x_5) ;  /* 0x0000000000047947 */ /* 0x000fea0003800000 */
.L_x_4:
[----:B-12-4-:R-:W-:Y:S01]  /*0850*/  NOP ;  /* 0x0000000000007918 */ /* 0x016fe20000000000 */
.L_x_5:
[----:B------:R-:W1:Y:S01]  /*0860*/  LDC R2, c[0x0][0x65c] ;  /* 0x00019700ff027b82 */ /* 0x000e620000000800 */
[----:B------:R-:W-:Y:S02]  /*0870*/  IMAD.U32 R8, RZ, RZ, UR8 ;  /* 0x00000008ff087e24 */ /* 0x000fe4000f8e00ff */
[----:B------:R-:W-:Y:S01]  /*0880*/  IMAD.MOV.U32 R9, RZ, RZ, RZ ;  /* 0x000000ffff097224 */ /* 0x000fe200078e00ff */
[----:B-1----:R-:W-:-:S04]  /*0890*/  ISETP.NE.AND P1, PT, R2, 0x1, PT ;  /* 0x000000010200780c */ /* 0x002fc80003f25270 */
[----:B------:R-:W-:-:S09]  /*08a0*/  P2R R5, PR, RZ, 0x2 ;  /* 0x00000002ff057803 */ /* 0x000fd20000000000 */
[----:B------:R-:W1:Y:S01]  /*08b0*/  @P1 LDC R17, c[0x0][0x10] ;  /* 0x00000400ff111b82 */ /* 0x000e620000000800 */
[----:B------:R-:W-:Y:S02]  /*08c0*/  @P1 IMAD.MOV.U32 R5, RZ, RZ, RZ ;  /* 0x000000ffff051224 */ /* 0x000fe400078e00ff */
[----:B------:R-:W-:-:S05]  /*08d0*/  @P1 IMAD.MOV.U32 R13, RZ, RZ, RZ ;  /* 0x000000ffff0d1224 */ /* 0x000fca00078e00ff */
[----:B------:R-:W2:Y:S01]  /*08e0*/  @!P1 LDC R11, c[0x0][0xc] ;  /* 0x00000300ff0b9b82 */ /* 0x000ea20000000800 */
[----:B-1----:R-:W-:-:S04]  /*08f0*/  @P1 IMAD.WIDE.U32 R16, R17, UR8, R4 ;  /* 0x0000000811101c25 */ /* 0x002fc8000f8e0004 */
[----:B------:R-:W-:Y:S02]  /*0900*/  @P1 IMAD.IADD R17, R17, 0x1, R13 ;  /* 0x0000000111111824 */ /* 0x000fe400078e020d */
[----:B--2---:R-:W-:-:S04]  /*0910*/  @!P1 IMAD.WIDE.U32 R8, R4, R11, R8 ;  /* 0x0000000b04089225 */ /* 0x004fc800078e0008 */
[----:B------:R-:W-:Y:S02]  /*0920*/  @!P1 IMAD.MOV.U32 R16, RZ, RZ, R8 ;  /* 0x000000ffff109224 */ /* 0x000fe400078e0008 */
[----:B------:R-:W-:Y:S01]  /*0930*/  @!P1 IMAD.MOV.U32 R17, RZ, RZ, R9 ;  /* 0x000000ffff119224 */ /* 0x000fe200078e0009 */
[----:B------:R-:W-:Y:S06]  /*0940*/  @!P3 BRA `(.L_x_6) ;  /* 0x00000000000cb947 */ /* 0x000fec0003800000 */
[----:B------:R-:W-:Y:S01]  /*0950*/  UCGABAR_WAIT ;  /* 0x0000000000007dc7 */ /* 0x000fe20008000000 */
[----:B------:R-:W-:Y:S01]  /*0960*/  CCTL.IVALL ;  /* 0x00000000ff00798f */ /* 0x000fe20002000000 */
[----:B------:R-:W-:Y:S05]  /*0970*/  BRA `(.L_x_7) ;  /* 0x0000000000047947 */ /* 0x000fea0003800000 */
.L_x_6:
[----:B------:R-:W-:Y:S06]  /*0980*/  BAR.SYNC.DEFER_BLOCKING 0x0 ;  /* 0x0000000000007b1d */ /* 0x000fec0000010000 */
.L_x_7:
[----:B------:R-:W-:Y:S05]  /*0990*/  @!P2 BRA `(.L_x_8) ;  /* 0x000000400004a947 */ /* 0x000fea0003800000 */
[----:B------:R-:W-:-:S13]  /*09a0*/  ISETP.GT.U32.AND P0, PT, R6, 0x1, PT ;  /* 0x000000010600780c */ /* 0x000fda0003f04070 */
[----:B0-----:R-:W-:Y:S05]  /*09b0*/  @P0 EXIT ;  /* 0x000000000000094d */ /* 0x001fea0003800000 */
[----:B------:R-:W-:Y:S01]  /*09c0*/  ULDC.64 UR4, c[0x0][0x650] ;  /* 0x0001940000047ab9 */ /* 0x000fe20000000a00 */
[----:B------:R-:W-:Y:S01]  /*09d0*/  PRMT R0, RZ, 0x7610, R0 ;  /* 0x00007610ff007816 */ /* 0x000fe20000000000 */
[----:B------:R-:W-:Y:S01]  /*09e0*/  IMAD.MOV.U32 R60, RZ, RZ, -0x1 ;  /* 0xffffffffff3c7424 */ /* 0x000fe200078e00ff */
[----:B------:R-:W-:Y:S01]  /*09f0*/  ISETP.GE.U32.AND P0, PT, R16, UR4, PT ;  /* 0x0000000410007c0c */ /* 0x000fe2000bf06070 */
[----:B------:R-:W-:Y:S02]  /*0a00*/  IMAD.MOV.U32 R61, RZ, RZ, -0x1 ;  /* 0xffffffffff3d7424 */ /* 0x000fe400078e00ff */
[----:B------:R-:W-:Y:S01]  /*0a10*/  IMAD.MOV.U32 R57, RZ, RZ, -0x1 ;  /* 0xffffffffff397424 */ /* 0x000fe200078e00ff */
[----:B------:R-:W-:-:S13]  /*0a20*/  ISETP.GE.U32.AND.EX P0, PT, R17, UR5, PT, P0 ;  /* 0x0000000511007c0c */ /* 0x000fda000bf06100 */
[----:B------:R-:W-:Y:S05]  /*0a30*/  @P0 BRA `(.L_x_9) ;  /* 0x0000000400280947 */ /* 0x000fea0003800000 */
[----:B------:R-:W0:Y:S01]  /*0a40*/  LDC.64 R24, c[0x0][0x628] ;  /* 0x00018a00ff187b82 */ /* 0x000e220000000a00 */
[----:B------:R-:W-:Y:S02]  /*0a50*/  IMAD.MOV.U32 R8, RZ, RZ, R16 ;  /* 0x000000ffff087224 */ /* 0x000fe400078e0010 */
[----:B------:R-:W-:-:S05]  /*0a60*/  IMAD.MOV.U32 R9, RZ, RZ, R17 ;  /* 0x000000ffff097224 */ /* 0x000fca00078e0011 */
[----:B------:R-:W1:Y:S08]  /*0a70*/  LDC R0, c[0x0][0x630] ;  /* 0x00018c00ff007b82 */ /* 0x000e700000000800 */
[----:B------:R-:W2:Y:S01]  /*0a80*/  LDC.64 R26, c[0x0][0x620] ;  /* 0x00018800ff1a7b82 */ /* 0x000ea20000000a00 */
[----:B0-----:R-:W-:-:S04]  /*0a90*/  ISETP.NE.U32.AND P0, PT, R24, RZ, PT ;  /* 0x000000ff1800720c */ /* 0x001fc80003f05070 */
[----:B------:R-:W-:-:S13]  /*0aa0*/  ISETP.NE.AND.EX P0, PT, R25, RZ, PT, P0 ;  /* 0x000000ff1900720c */ /* 0x000fda0003f05300 */
[----:B-12---:R-:W-:Y:S05]  /*0ab0*/  @!P0 BRA `(.L_x_10) ;  /* 0x0000000000288947 */ /* 0x006fea0003800000 */
[----:B------:R-:W0:Y:S02]  /*0ac0*/  LDC R13, c[0x0][0x634] ;  /* 0x00018d00ff0d7b82 */ /* 0x000e240000000800 */
[----:B0-----:R-:W-:-:S05]  /*0ad0*/  IADD3 R13, P0, R16, R13, RZ ;  /* 0x0000000d100d7210 */ /* 0x001fca0007f1e0ff */
[----:B------:R-:W-:-:S04]  /*0ae0*/  IMAD.X R15, RZ, RZ, R17, P0 ;  /* 0x000000ffff0f7224 */ /* 0x000fc800000e0611 */
[----:B------:R-:W-:-:S04]  /*0af0*/  IMAD.WIDE.U32 R8, R15, R24, RZ ;  /* 0x000000180f087225 */ /* 0x000fc800078e00ff */
[----:B------:R-:W-:-:S04]  /*0b00*/  IMAD.WIDE.U32 R10, P0, R13, R25, R8 ;  /* 0x000000190d0a7225 */ /* 0x000fc80007800008 */
[----:B------:R-:W-:-:S04]  /*0b10*/  IMAD.WIDE.U32 R8, R13, R24, RZ ;  /* 0x000000180d087225 */ /* 0x000fc800078e00ff */
[----:B------:R-:W-:Y:S01]  /*0b20*/  IMAD.X R13, RZ, RZ, RZ, P0 ;  /* 0x000000ffff0d7224 */ /* 0x000fe200000e06ff */
[----:B------:R-:W-:Y:S01]  /*0b30*/  IADD3 RZ, P0, R9, R10, RZ ;  /* 0x0000000a09ff7210 */ /* 0x000fe20007f1e0ff */
[----:B------:R-:W-:-:S04]  /*0b40*/  IMAD.MOV.U32 R12, RZ, RZ, R11 ;  /* 0x000000ffff0c7224 */ /* 0x000fc800078e000b */
[----:B------:R-:W-:-:S08]  /*0b50*/  IMAD.WIDE.U32.X R8, R15, R25, R12, P0 ;  /* 0x000000190f087225 */ /* 0x000fd000000e040c */
.L_x_10:
[----:B------:R-:W0:Y:S01]  /*0b60*/  LDC.64 R24, c[0x0][0x640] ;  /* 0x00019000ff187b82 */ /* 0x000e220000000a00 */
[-CC-:B------:R-:W-:Y:S01]  /*0b70*/  SHF.R.U64 R57, R8, R0.reuse, R9.reuse ;  /* 0x0000000008397219 */ /* 0x180fe20000001209 */
[----:B------:R-:W-:Y:S01]  /*0b80*/  IMAD R28, R7, R21, R4 ;  /* 0x00000015071c7224 */ /* 0x000fe200078e0204 */
[----:B------:R-:W-:Y:S01]  /*0b90*/  SHF.R.U32.HI R0, RZ, R0, R9 ;  /* 0x00000000ff007219 */ /* 0x000fe20000011609 */
[----:B------:R-:W-:Y:S01]  /*0ba0*/  IMAD.MOV.U32 R21, RZ, RZ, 0x1 ;  /* 0x00000001ff157424 */ /* 0x000fe200078e00ff */
[----:B------:R-:W-:-:S03]  /*0bb0*/  IADD3 R5, P0, RZ, -R57, RZ ;  /* 0x80000039ff057210 */ /* 0x000fc60007f1e0ff */
[----:B------:R-:W1:Y:S02]  /*0bc0*/  LDC R6, c[0x0][0x618] ;  /* 0x00018600ff067b82 */ /* 0x000e640000000800 */
[----:B------:R-:W-:-:S04]  /*0bd0*/  IMAD.X R9, RZ, RZ, ~R0, P0 ;  /* 0x000000ffff097224 */ /* 0x000fc800000e0e00 */
[-C--:B------:R-:W-:Y:S02]  /*0be0*/  IMAD R0, R9, R26.reuse, RZ ;  /* 0x0000001a09007224 */ /* 0x080fe400078e02ff */
[----:B------:R-:W2:Y:S01]  /*0bf0*/  LDC R11, c[0x0][0x608] ;  /* 0x00018200ff0b7b82 */ /* 0x000ea20000000800 */
[----:B------:R-:W-:-:S04]  /*0c00*/  IMAD.WIDE.U32 R8, R5, R26, R16 ;  /* 0x0000001a05087225 */ /* 0x000fc800078e0010 */
[----:B------:R-:W-:-:S03]  /*0c10*/  IMAD R5, R5, R27, R0 ;  /* 0x0000001b05057224 */ /* 0x000fc600078e0200 */
[----:B------:R-:W3:Y:S01]  /*0c20*/  LDC R12, c[0x0][0x658] ;  /* 0x00019600ff0c7b82 */ /* 0x000ee20000000800 */
[----:B0-----:R-:W-:Y:S01]  /*0c30*/  ISETP.NE.U32.AND P0, PT, R24, RZ, PT ;  /* 0x000000ff1800720c */ /* 0x001fe20003f05070 */
[----:B------:R-:W-:Y:S02]  /*0c40*/  IMAD.IADD R5, R9, 0x1, R5 ;  /* 0x0000000109057824 */ /* 0x000fe400078e0205 */
[----:B------:R-:W-:Y:S01]  /*0c50*/  IMAD.MOV.U32 R9, RZ, RZ, -0x1 ;  /* 0xffffffffff097424 */ /* 0x000fe200078e00ff */
[----:B------:R-:W-:-:S03]  /*0c60*/  ISETP.NE.AND.EX P0, PT, R25, RZ, PT, P0 ;  /* 0x000000ff1900720c */ /* 0x000fc60003f05300 */
[----:B------:R-:W0:Y:S01]  /*0c70*/  LDC R15, c[0x0][0x600] ;  /* 0x00018000ff0f7b82 */ /* 0x000e220000000800 */
[-CC-:B-1----:R-:W-:Y:S02]  /*0c80*/  SHF.R.U64 R13, R8, R6.reuse, R5.reuse ;  /* 0x00000006080d7219 */ /* 0x182fe40000001205 */
[----:B------:R-:W-:-:S05]  /*0c90*/  SHF.R.U32.HI R0, RZ, R6, R5 ;  /* 0x00000006ff007219 */ /* 0x000fca0000011605 */
[----:B------:R-:W1:Y:S01]  /*0ca0*/  LDC R14, c[0x0][0x648] ;  /* 0x00019200ff0e7b82 */ /* 0x000e620000000800 */
[-CC-:B--2---:R-:W-:Y:S02]  /*0cb0*/  SHF.R.U64 R27, R13, R11.reuse, R0.reuse ;  /* 0x0000000b0d1b7219 */ /* 0x184fe40000001200 */
[----:B------:R-:W-:-:S05]  /*0cc0*/  SHF.R.U32.HI R5, RZ, R11, R0 ;  /* 0x0000000bff057219 */ /* 0x000fca0000011600 */
[----:B------:R-:W2:Y:S01]  /*0cd0*/  LDC R20, c[0x0][0x638] ;  /* 0x00018e00ff147b82 */ /* 0x000ea20000000800 */
[-CC-:B---3--:R-:W-:Y:S02]  /*0ce0*/  SHF.R.U64 R26, R27, R12.reuse, R5.reuse ;  /* 0x0000000c1b1a7219 */ /* 0x188fe40000001205 */
[-C--:B------:R-:W-:Y:S02]  /*0cf0*/  SHF.L.U32 R0, R9, R12.reuse, RZ ;  /* 0x0000000c09007219 */ /* 0x080fe400000006ff */
[----:B------:R-:W-:Y:S01]  /*0d00*/  SHF.R.U32.HI R5, RZ, R12, R5 ;  /* 0x0000000cff057219 */ /* 0x000fe20000011605 */
[----:B------:R-:W-:Y:S01]  /*0d10*/  IMAD.MOV.U32 R4, RZ, RZ, R26 ;  /* 0x000000ffff047224 */ /* 0x000fe200078e001a */
[----:B------:R-:W-:Y:S01]  /*0d20*/  LOP3.LUT R10, RZ, R0, RZ, 0x33, !PT ;  /* 0x00000000ff0a7212 */ /* 0x000fe200078e33ff */
[----:B------:R-:W3:Y:S01]  /*0d30*/  LDC R23, c[0x0][0x610] ;  /* 0x00018400ff177b82 */ /* 0x000ee20000000800 */
[----:B------:R-:W-:Y:S05]  /*0d40*/  @!P0 BRA `(.L_x_11) ;  /* 0x0000000000288947 */ /* 0x000fea0003800000 */
[----:B------:R-:W4:Y:S02]  /*0d50*/  LDC R9, c[0x0][0x64c] ;  /* 0x00019300ff097b82 */ /* 0x000f240000000800 */
[----:B----4-:R-:W-:-:S05]  /*0d60*/  IADD3 R9, P0, R26, R9, RZ ;  /* 0x000000091a097210 */ /* 0x010fca0007f1e0ff */
        /* <DEDUP_REMOVED lines=8> */
.L_x_11:
[----:B-1----:R-:W-:Y:S01]  /*0df0*/  SHF.R.U64 R4, R4, R14, R5 ;  /* 0x0000000e04047219 */ /* 0x002fe20000001205 */
[----:B0-----:R-:W-:Y:S01]  /*0e00*/  VIADD R6, R15, 0xffffffff ;  /* 0xffffffff0f067836 */ /* 0x001fe20000000000 */
[----:B------:R-:W-:Y:S02]  /*0e10*/  SHF.L.U32 R0, R21, R12, RZ ;  /* 0x0000000c15007219 */ /* 0x000fe400000006ff */
[----:B------:R-:W-:Y:S01]  /*0e20*/  LOP3.LUT R5, R27, R10, RZ, 0xc0, !PT ;  /* 0x0000000a1b057212 */ /* 0x000fe200078ec0ff */
[----:B------:R-:W-:Y:S01]  /*0e30*/  IMAD.MOV R7, RZ, RZ, -R4 ;  /* 0x000000ffff077224 */ /* 0x000fe200078e0a04 */
[----:B------:R-:W-:Y:S02]  /*0e40*/  SEL R3, R3, R28, !P1 ;  /* 0x0000001c03037207 */ /* 0x000fe40004800000 */
[----:B------:R-:W-:Y:S01]  /*0e50*/  LOP3.LUT R6, R13, R6, RZ, 0xc0, !PT ;  /* 0x000000060d067212 */ /* 0x000fe200078ec0ff */
[----:B------:R-:W-:Y:S02]  /*0e60*/  IMAD R4, R0, R4, R5 ;  /* 0x0000000400047224 */ /* 0x000fe400078e0205 */
[----:B--2---:R-:W-:-:S02]  /*0e70*/  IMAD R0, R7, R20, R26 ;  /* 0x0000001407007224 */ /* 0x004fc400078e021a */
[----:B---3--:R-:W-:Y:S02]  /*0e80*/  IMAD R3, R4, R23, R3 ;  /* 0x0000001704037224 */ /* 0x008fe400078e0203 */
[----:B------:R-:W-:Y:S02]  /*0e90*/  IMAD R60, R0, R15, R6 ;  /* 0x0000000f003c7224 */ /* 0x000fe400078e0206 */
[----:B------:R-:W-:-:S03]  /*0ea0*/  IMAD.MOV.U32 R4, RZ, RZ, 0x1 ;  /* 0x00000001ff047424 */ /* 0x000fc600078e00ff */
[----:B------:R-:W-:Y:S02]  /*0eb0*/  SEL R61, R60, R3, !P1 ;  /* 0x000000033c3d7207 */ /* 0x000fe40004800000 */
[----:B------:R-:W-:Y:S02]  /*0ec0*/  PRMT R0, R4, 0x7610, R0 ;  /* 0x0000761004007816 */ /* 0x000fe40000000000 */
[----:B------:R-:W-:-:S07]  /*0ed0*/  SEL R60, R3, R60, !P1 ;  /* 0x0000003c033c7207 */ /* 0x000fce0004800000 */
.L_x_9:
[----:B------:R-:W-:-:S08]  /*0ee0*/  NOP ;  /* 0x0000000000007918 */ /* 0x000fd00000000000 */
[----:B------:R-:W0:Y:S02]  /*0ef0*/  USETMAXREG.TRY_ALLOC.CTAPOOL UP0, 0xe8 ;  /* 0x000000e8000079c8 */ /* 0x000e240008000600 */
[----:B0-----:R-:W-:-:S13]  /*0f00*/  PLOP3.LUT P0, PT, PT, PT, UP0, 0x80, 0x0 ;  /* 0x000000000000781c */ /* 0x001fda0003f0f008 */
[----:B------:R-:W-:Y:S05]  /*0f10*/  @!P0 BRA `(.L_x_9) ;  /* 0xfffffffc00f08947 */ /* 0x000fea000383ffff */
[----:B------:R-:W-:Y:S01]  /*0f20*/  ULDC.64 UR4, c[0x0][0x598] ;  /* 0x0001660000047ab9 */ /* 0x000fe20000000a00 */
[----:B------:R-:W-:Y:S01]  /*0f30*/  ULDC.64 UR36, c[0x0][0x208] ;  /* 0x0000820000247ab9 */ /* 0x000fe20000000a00 */
[----:B------:R-:W-:-:S04]  /*0f40*/  ISETP.NE.U32.AND P0, PT, RZ, UR4, PT ;  /* 0x00000004ff007c0c */ /* 0x000fc8000bf05070 */
[----:B------:R-:W-:-:S13]  /*0f50*/  ISETP.NE.AND.EX P0, PT, RZ, UR5, PT, P0 ;  /* 0x00000005ff007c0c */ /* 0x000fda000bf05300 */
[----:B------:R-:W-:Y:S05]  /*0f60*/  @!P0 BRA `(.L_x_12) ;  /* 0x00000000001c8947 */ /* 0x000fea0003800000 */
[----:B------:R-:W0:Y:S02]  /*0f70*/  LDC.64 R4, c[0x0][0x598] ;  /* 0x00016600ff047b82 */ /* 0x000e240000000a00 */
[----:B0-----:R-:W2:Y:S02]  /*0f80*/  LDG.E.64 R4, desc[UR36][R4.64] ;  /* 0x0000002404047981 */ /* 0x001ea4000c1e1b00 */
[----:B--2---:R-:W-:-:S04]  /*0f90*/  ISETP.NE.U32.AND P0, PT, R4, RZ, PT ;  /* 0x000000ff0400720c */ /* 0x004fc80003f05070 */
[----:B------:R-:W-:-:S13]  /*0fa0*/  ISETP.NE.AND.EX P0, PT, R5, RZ, PT, P0 ;  /* 0x000000ff0500720c */ /* 0x000fda0003f05300 */
[----:B------:R-:W-:Y:S05]  /*0fb0*/  @!P0 BRA `(.L_x_12) ;  /* 0x0000000000088947 */ /* 0x000fea0003800000 */
[----:B------:R0:W5:Y:S01]  /*0fc0*/  LD.E R23, desc[UR36][R4.64] ;  /* 0x0000002404177980 */ /* 0x000162000c101900 */
[----:B------:R-:W-:Y:S05]  /*0fd0*/  BRA `(.L_x_13) ;  /* 0x0000000000247947 */ /* 0x000fea0003800000 */
.L_x_12:
[----:B------:R-:W-:Y:S02]  /*0fe0*/  ULDC.64 UR4, c[0x0][0x588] ;  /* 0x0001620000047ab9 */ /* 0x000fe40000000a00 */
[----:B------:R-:W-:-:S04]  /*0ff0*/  ISETP.NE.U32.AND P0, PT, RZ, UR4, PT ;  /* 0x00000004ff007c0c */ /* 0x000fc8000bf05070 */
[----:B------:R-:W-:-:S13]  /*1000*/  ISETP.NE.AND.EX P0, PT, RZ, UR5, PT, P0 ;  /* 0x00000005ff007c0c */ /* 0x000fda000bf05300 */
[----:B------:R-:W-:Y:S05]  /*1010*/  @!P0 BRA `(.L_x_14) ;  /* 0x00000000000c8947 */ /* 0x000fea0003800000 */
[----:B------:R-:W0:Y:S02]  /*1020*/  LDC.64 R4, c[0x0][0x588] ;  /* 0x00016200ff047b82 */ /* 0x000e240000000a00 */
[----:B0-----:R1:W5:Y:S01]  /*1030*/  LDG.E R23, desc[UR36][R4.64] ;  /* 0x0000002404177981 */ /* 0x001362000c1e1900 */
[----:B------:R-:W-:Y:S05]  /*1040*/  BRA `(.L_x_13) ;  /* 0x0000000000087947 */ /* 0x000fea0003800000 */
.L_x_14:
[----:B------:R-:W-:Y:S02]  /*1050*/  ULDC UR4, c[0x0][0x580] ;  /* 0x0001600000047ab9 */ /* 0x000fe40000000800 */
[----:B------:R-:W-:-:S07]  /*1060*/  IMAD.U32 R23, RZ, RZ, UR4 ;  /* 0x00000004ff177e24 */ /* 0x000fce000f8e00ff */
.L_x_13:
[----:B------:R-:W-:Y:S02]  /*1070*/  ULDC.64 UR4, c[0x0][0x5a0] ;  /* 0x0001680000047ab9 */ /* 0x000fe40000000a00 */
[----:B------:R-:W-:-:S04]  /*1080*/  ISETP.NE.U32.AND P0, PT, RZ, UR4, PT ;  /* 0x00000004ff007c0c */ /* 0x000fc8000bf05070 */
[----:B------:R-:W-:-:S13]  /*1090*/  ISETP.NE.AND.EX P0, PT, RZ, UR5, PT, P0 ;  /* 0x00000005ff007c0c */ /* 0x000fda000bf05300 */
[----:B------:R-:W-:Y:S05]  /*10a0*/  @!P0 BRA `(.L_x_15) ;  /* 0x00000000001c8947 */ /* 0x000fea0003800000 */
[----:B01----:R-:W0:Y:S02]  /*10b0*/  LDC.64 R4, c[0x0][0x5a0] ;  /* 0x00016800ff047b82 */ /* 0x003e240000000a00 */
[----:B0-----:R-:W2:Y:S02]  /*10c0*/  LDG.E.64 R4, desc[UR36][R4.64] ;  /* 0x0000002404047981 */ /* 0x001ea4000c1e1b00 */
[----:B--2---:R-:W-:-:S04]  /*10d0*/  ISETP.NE.U32.AND P0, PT, R4, RZ, PT ;  /* 0x000000ff0400720c */ /* 0x004fc80003f05070 */
[----:B------:R-:W-:-:S13]  /*10e0*/  ISETP.NE.AND.EX P0, PT, R5, RZ, PT, P0 ;  /* 0x000000ff0500720c */ /* 0x000fda0003f05300 */
[----:B------:R-:W-:Y:S05]  /*10f0*/  @!P0 BRA `(.L_x_15) ;  /* 0x0000000000088947 */ /* 0x000fea0003800000 */
[----:B------:R0:W5:Y:S01]  /*1100*/  LD.E R56, desc[UR36][R4.64] ;  /* 0x0000002404387980 */ /* 0x000162000c101900 */
[----:B------:R-:W-:Y:S05]  /*1110*/  BRA `(.L_x_16) ;  /* 0x0000000000247947 */ /* 0x000fea0003800000 */
.L_x_15:
[----:B------:R-:W-:Y:S02]  /*1120*/  ULDC.64 UR4, c[0x0][0x590] ;  /* 0x0001640000047ab9 */ /* 0x000fe40000000a00 */
[----:B------:R-:W-:-:S04]  /*1130*/  ISETP.NE.U32.AND P0, PT, RZ, UR4, PT ;  /* 0x00000004ff007c0c */ /* 0x000fc8000bf05070 */
[----:B------:R-:W-:-:S13]  /*1140*/  ISETP.NE.AND.EX P0, PT, RZ, UR5, PT, P0 ;  /* 0x00000005ff007c0c */ /* 0x000fda000bf05300 */
[----:B------:R-:W-:Y:S05]  /*1150*/  @!P0 BRA `(.L_x_17) ;  /* 0x00000000000c8947 */ /* 0x000fea0003800000 */
[----:B01----:R-:W0:Y:S02]  /*1160*/  LDC.64 R4, c[0x0][0x590] ;  /* 0x00016400ff047b82 */ /* 0x003e240000000a00 */
[----:B0-----:R1:W5:Y:S01]  /*1170*/  LDG.E R56, desc[UR36][R4.64] ;  /* 0x0000002404387981 */ /* 0x001362000c1e1900 */
[----:B------:R-:W-:Y:S05]  /*1180*/  BRA `(.L_x_16) ;  /* 0x0000000000087947 */ /* 0x000fea0003800000 */
.L_x_17:
[----:B------:R-:W-:Y:S02]  /*1190*/  ULDC UR4, c[0x0][0x584] ;  /* 0x0001610000047ab9 */ /* 0x000fe40000000800 */
[----:B------:R-:W-:-:S07]  /*11a0*/  IMAD.U32 R56, RZ, RZ, UR4 ;  /* 0x00000004ff387e24 */ /* 0x000fce000f8e00ff */
.L_x_16:
[----:B------:R-:W-:-:S13]  /*11b0*/  LOP3.LUT P0, RZ, R0, 0xff, RZ, 0xc0, !PT ;  /* 0x000000ff00ff7812 */ /* 0x000fda000780c0ff */
[----:B------:R-:W-:Y:S05]  /*11c0*/  @!P0 EXIT ;  /* 0x000000000000894d */ /* 0x000fea0003800000 */
[----:B------:R-:W-:Y:S01]  /*11d0*/  ULDC UR4, c[0x0][0x28c] ;  /* 0x0000a30000047ab9 */ /* 0x000fe20000000800 */
[----:B------:R-:W-:Y:S01]  /*11e0*/  LOP3.LUT R59, R19, 0x1, RZ, 0xfc, !PT ;  /* 0x00000001133b7812 */ /* 0x000fe200078efcff */
[----:B------:R-:W-:Y:S01]  /*11f0*/  UIADD3 UR4, UR4, 0x3f, URZ ;  /* 0x0000003f04047890 */ /* 0x000fe2000fffe03f */
[----:B------:R-:W-:Y:S01]  /*1200*/  UMOV UR38, URZ ;  /* 0x0000003f00267c82 */ /* 0x000fe20008000000 */
[----:B------:R-:W-:Y:S02]  /*1210*/  UMOV UR39, URZ ;  /* 0x0000003f00277c82 */ /* 0x000fe40008000000 */
[----:B------:R-:W-:-:S04]  /*1220*/  USHF.R.S32.HI UR5, URZ, 0x1f, UR4 ;  /* 0x0000001f3f057899 */ /* 0x000fc80008011404 */
[----:B------:R-:W-:-:S04]  /*1230*/  ULEA.HI UR5, UR5, UR4, URZ, 0x6 ;  /* 0x0000000405057291 */ /* 0x000fc8000f8f303f */
[----:B------:R-:W-:-:S12]  /*1240*/  USHF.R.S32.HI UR40, URZ, 0x6, UR5 ;  /* 0x000000063f287899 */ /* 0x000fd80008011405 */
.L_x_101:
[----:B------:R-:W-:Y:S01]  /*1250*/  LOP3.LUT R0, R18, 0x80, RZ, 0xc0, !PT ;  /* 0x0000008012007812 */ /* 0x000fe200078ec0ff */
[----:B--2---:R-:W2:Y:S01]  /*1260*/  S2UR UR7, SR_CgaCtaId ;  /* 0x00000000000779c3 */ /* 0x004ea20000008800 */
[----:B------:R-:W-:Y:S02]  /*1270*/  UMOV UR6, 0x400 ;  /* 0x0000040000067882 */ /* 0x000fe40000000000 */
[----:B------:R-:W-:-:S06]  /*1280*/  SHF.R.U32.HI R0, RZ, 0x7, R0 ;  /* 0x00000007ff007819 */ /* 0x000fcc0000011600 */
[----:B---3--:R-:W3:Y:S01]  /*1290*/  SHFL.IDX PT, R0, R0, RZ, 0x1f ;  /* 0x00001fff00007589 */ /* 0x008ee200000e0000 */
[----:B--2---:R-:W-:Y:S01]  /*12a0*/  ULEA UR6, UR7, UR6, 0x18 ;  /* 0x0000000607067291 */ /* 0x004fe2000f8ec03f */
[----:B---3--:R-:W-:-:S13]  /*12b0*/  R2UR UR4, R0 ;  /* 0x00000000000472ca */ /* 0x008fda00000e0000 */
[----:B------:R-:W-:-:S04]  /*12c0*/  ULEA.HI UR5, UR4, UR4, URZ, 0x1 ;  /* 0x0000000404057291 */ /* 0x000fc8000f8f083f */
[----:B------:R-:W-:-:S04]  /*12d0*/  ULOP3.LUT UR5, UR5, 0x7fffe, URZ, 0xc0, !UPT ;  /* 0x0007fffe05057892 */ /* 0x000fc8000f8ec03f */
[----:B------:R-:W-:-:S03]  /*12e0*/  UIADD3 UR5, UR4, -UR5, URZ ;  /* 0x8000000504057290 */ /* 0x000fc6000fffe03f */
[----:B------:R-:W-:Y:S01]  /*12f0*/  ULDC UR4, c[0x0][0x28c] ;  /* 0x0000a30000047ab9 */ /* 0x000fe20000000800 */
[----:B------:R-:W-:Y:S01]  /*1300*/  ULEA UR5, UR5, UR6, 0xd ;  /* 0x0000000605057291 */ /* 0x000fe2000f8e683f */
[----:B------:R-:W-:-:S03]  /*1310*/  ISETP.LT.AND P0, PT, RZ, UR4, PT ;  /* 0x00000004ff007c0c */ /* 0x000fc6000bf01270 */
[----:B------:R-:W-:-:S04]  /*1320*/  UIADD3 UR5, UR5, 0x180, URZ ;  /* 0x0000018005057890 */ /* 0x000fc8000fffe03f */
[----:B------:R-:W-:-:S04]  /*1330*/  USHF.R.U32.HI UR5, URZ, 0x4, UR5 ;  /* 0x000000043f057899 */ /* 0x000fc80008011605 */
[----:B------:R-:W-:Y:S02]  /*1340*/  ULOP3.LUT UR41, UR5, 0x3fff, URZ, 0xc0, !UPT ;  /* 0x00003fff05297892 */ /* 0x000fe4000f8ec03f */
[----:B-1--45:R-:W-:Y:S10]  /*1350*/  @P0 BRA `(.L_x_18) ;  /* 0x0000000000400947 */ /* 0x032ff40003800000 */
[----:B------:R-:W-:Y:S01]  /*1360*/  MOV R0, 0x0 ;  /* 0x0000000000007802 */ /* 0x000fe20000000f00 */
[----:B------:R-:W-:Y:S01]  /*1370*/  ULDC.64 UR4, c[0x4][0x68] ;  /* 0x01001a0000047ab9 */ /* 0x000fe20000000a00 */
[----:B------:R-:W-:Y:S01]  /*1380*/  ULDC.64 UR6, c[0x4][0x8] ;  /* 0x0100020000067ab9 */ /* 0x000fe20000000a00 */
[----:B01----:R-:W-:Y:S01]  /*1390*/  IMAD.U32 R4, RZ, RZ, UR4 ;  /* 0x00000004ff047e24 */ /* 0x003fe2000f8e00ff */
[----:B------:R0:W1:Y:S01]  /*13a0*/  LDC.64 R14, c[0x4][R0] ;  /* 0x01000000000e7b82 */ /* 0x0000620000000a00 */
[----:B------:R-:W-:Y:S01]  /*13b0*/  IMAD.U32 R5, RZ, RZ, UR5 ;  /* 0x00000005ff057e24 */ /* 0x000fe2000f8e00ff */
[----:B------:R-:W-:Y:S01]  /*13c0*/  ULDC.64 UR4, c[0x4][0x70] ;  /* 0x01001c0000047ab9 */ /* 0x000fe20000000a00 */
[----:B------:R-:W-:Y:S02]  /*13d0*/  IMAD.U32 R10, RZ, RZ, UR6 ;  /* 0x00000006ff0a7e24 */ /* 0x000fe4000f8e00ff */
[----:B------:R-:W-:Y:S02]  /*13e0*/  IMAD.U32 R6, RZ, RZ, UR4 ;  /* 0x00000004ff067e24 */ /* 0x000fe4000f8e00ff */
[----:B------:R-:W-:-:S02]  /*13f0*/  IMAD.U32 R7, RZ, RZ, UR5 ;  /* 0x00000005ff077e24 */ /* 0x000fc4000f8e00ff */
[----:B------:R-:W-:Y:S02]  /*1400*/  IMAD.U32 R11, RZ, RZ, UR7 ;  /* 0x00000007ff0b7e24 */ /* 0x000fe4000f8e00ff */
[----:B------:R-:W-:Y:S02]  /*1410*/  IMAD.MOV.U32 R8, RZ, RZ, 0x1e1 ;  /* 0x000001e1ff087424 */ /* 0x000fe400078e00ff */
[----:B------:R-:W-:Y:S02]  /*1420*/  IMAD.MOV.U32 R12, RZ, RZ, 0x1 ;  /* 0x00000001ff0c7424 */ /* 0x000fe400078e00ff */
[----:B0-----:R-:W-:-:S07]  /*1430*/  IMAD.MOV.U32 R13, RZ, RZ, RZ ;  /* 0x000000ffff0d7224 */ /* 0x001fce00078e00ff */
[----:B------:R-:W-:-:S07]  /*1440*/  LEPC R20, `(.L_x_18) ;  /* 0x000000001014794e */ /* 0x000fce0000000000 */
[----:B-1---5:R-:W-:Y:S05]  /*1450*/  CALL.ABS.NOINC R14 ;  /* 0x000000000e007343 */ /* 0x022fea0003c00000 */
.L_x_18:
[----:B------:R-:W-:-:S13]  /*1460*/  ISETP.NE.AND P0, PT, R59, 0x3, PT ;  /* 0x000000033b00780c */ /* 0x000fda0003f05270 */
[----:B------:R-:W-:Y:S05]  /*1470*/  @!P0 BRA `(.L_x_19) ;  /* 0x0000000000048947 */ /* 0x000fea0003800000 */
[----:B------:R-:W-:Y:S01]  /*1480*/  BPT.TRAP 0x1 ;  /* 0x000000040000795c */ /* 0x000fe20000300000 */
.L_x_19:
[----:B------:R-:W2:Y:S01]  /*1490*/  S2UR UR5, SR_CgaCtaId ;  /* 0x00000000000579c3 */ /* 0x000ea20000008800 */
[----:B------:R-:W-:Y:S01]  /*14a0*/  UMOV UR4, 0x400 ;  /* 0x0000040000047882 */ /* 0x000fe20000000000 */
[----:B------:R-:W-:Y:S02]  /*14b0*/  IMAD.U32 R0, RZ, RZ, UR38 ;  /* 0x00000026ff007e24 */ /* 0x000fe4000f8e00ff */
[----:B------:R-:W-:-:S03]  /*14c0*/  IMAD.U32 R3, RZ, RZ, UR39 ;  /* 0x00000027ff037e24 */ /* 0x000fc6000f8e00ff */
[----:B------:R-:W-:Y:S01]  /*14d0*/  SHF.L.U32 R0, R0, 0x1f, RZ ;  /* 0x0000001f00007819 */ /* 0x000fe200000006ff */
[----:B--2---:R-:W-:-:S06]  /*14e0*/  ULEA UR4, UR5, UR4, 0x18 ;  /* 0x0000000405047291 */ /* 0x004fcc000f8ec03f */
[----:B------:R-:W-:-:S04]  /*14f0*/  IMAD.U32 R6, RZ, RZ, UR4 ;  /* 0x00000004ff067e24 */ /* 0x000fc8000f8e00ff */
[----:B------:R-:W-:-:S04]  /*1500*/  IMAD R3, R3, 0x8, R6 ;  /* 0x0000000803037824 */ /* 0x000fc800078e0206 */
[----:B------:R2:W3:Y:S01]  /*1510*/  SYNCS.PHASECHK.TRANS64.TRYWAIT P1, [R3+URZ], R0 ;  /* 0x00000000030075a7 */ /* 0x0004e2000802017f */
[----:B------:R-:W-:Y:S05]  /*1520*/  @!P0 BRA `(.L_x_20) ;  /* 0x0000000000048947 */ /* 0x000fea0003800000 */
[----:B------:R-:W-:Y:S01]  /*1530*/  BPT.TRAP 0x1 ;  /* 0x000000040000795c */ /* 0x000fe20000300000 */
.L_x_20:
[----:B---3--:R-:W-:Y:S05]  /*1540*/  @P1 BRA `(.L_x_21) ;  /* 0x0000000000081947 */ /* 0x008fea0003800000 */
[----:B------:R-:W3:Y:S02]  /*1550*/  SYNCS.PHASECHK.TRANS64.TRYWAIT P1, [R3+URZ], R0 ;  /* 0x00000000030075a7 */ /* 0x000ee4000802017f */
[----:B---3--:R-:W-:Y:S05]  /*1560*/  @!P1 BRA `(.L_x_22) ;  /* 0x0000004c00249947 */ /* 0x008fea0003800000 */
.L_x_21:
[----:B------:R-:W-:-:S04]  /*1570*/  UISETP.LT.AND UP0, UPT, UR40, 0x1, UPT ;  /* 0x000000012800788c */ /* 0x000fc8000bf01270 */
[----:B------:R-:W-:-:S06]  /*1580*/  USEL UR4, UR40, 0x1, UP0 ;  /* 0x0000000128047887 */ /* 0x000fcc0008000000 */
[----:B--23--:R-:W-:Y:S01]  /*1590*/  IMAD.U32 R0, RZ, RZ, UR4 ;  /* 0x00000004ff007e24 */ /* 0x00cfe2000f8e00ff */
[----:B------:R-:W-:Y:S05]  /*15a0*/  WARPSYNC.ALL ;  /* 0x0000000000007948 */ /* 0x000fea0003800000 */
[----:B------:R-:W-:-:S04]  /*15b0*/  IADD3 R0, -R0, UR40, RZ ;  /* 0x0000002800007c10 */ /* 0x000fc8000fffe1ff */
[----:B------:R-:W-:Y:S02]  /*15c0*/  ISETP.GE.AND P1, PT, R0, 0x1, PT ;  /* 0x000000010000780c */ /* 0x000fe40003f26270 */
[----:B------:R-:W-:Y:S01]  /*15d0*/  R2UR UR4, R6 ;  /* 0x00000000060472ca */ /* 0x000fe200000e0000 */
[----:B------:R-:W-:Y:S01]  /*15e0*/  WARPGROUP.ARRIVE ;  /* 0x00000000000079c5 */ /* 0x000fe20000000000 */
[----:B------:R-:W-:Y:S01]  /*15f0*/  UMOV UR9, 0x40000040 ;  /* 0x4000004000097882 */ /* 0x000fe20000000000 */
[----:B------:R-:W-:-:S10]  /*1600*/  UMOV UR11, 0x40000040 ;  /* 0x40000040000b7882 */ /* 0x000fd40000000000 */
[----:B------:R-:W-:-:S04]  /*1610*/  UIADD3 UR4, UR4, 0x24180, URZ ;  /* 0x0002418004047890 */ /* 0x000fc8000fffe03f */
[----:B------:R-:W-:-:S04]  /*1620*/  USHF.R.U32.HI UR4, URZ, 0x4, UR4 ;  /* 0x000000043f047899 */ /* 0x000fc80008011604 */
[----:B------:R-:W-:Y:S02]  /*1630*/  ULOP3.LUT UR5, UR4, 0x3fff, URZ, 0xc0, !UPT ;  /* 0x00003fff04057892 */ /* 0x000fe4000f8ec03f */
[----:B------:R-:W-:Y:S02]  /*1640*/  ULOP3.LUT UR4, UR41, 0x10000, URZ, 0xfc, !UPT ;  /* 0x0001000029047892 */ /* 0x000fe4000f8efc3f */
[----:B------:R-:W-:Y:S02]  /*1650*/  ULOP3.LUT UR5, UR5, 0x10000, URZ, 0xfc, !UPT ;  /* 0x0001000005057892 */ /* 0x000fe4000f8efc3f */
[----:B------:R-:W-:Y:S02]  /*1660*/  ULEA UR6, UR39, UR4, 0xa ;  /* 0x0000000427067291 */ /* 0x000fe4000f8e503f */
[----:B------:R-:W-:-:S05]  /*1670*/  ULEA UR7, UR39, UR5, 0x9 ;  /* 0x0000000527077291 */ /* 0x000fca000f8e483f */
[----:B------:R-:W-:Y:S02]  /*1680*/  UMOV UR8, UR6 ;  /* 0x0000000600087c82 */ /* 0x000fe40008000000 */
[----:B------:R-:W-:Y:S02]  /*1690*/  UMOV UR10, UR7 ;  /* 0x00000007000a7c82 */ /* 0x000fe40008000000 */
[----:B------:R-:W-:Y:S01]  /*16a0*/  HGMMA.64x64x16.F32.BF16 R24, gdesc[UR8], RZ, !UPT, gsb0 ;  /* 0x00e00000081879f0 */ /* 0x000fe2000c0018ff */
[----:B------:R-:W-:Y:S02]  /*16b0*/  UIADD3 UR8, UR6, 0x2, URZ ;  /* 0x0000000206087890 */ /* 0x000fe4000fffe03f */
[----:B------:R-:W-:Y:S01]  /*16c0*/  UIADD3 UR10, UR7, 0x2, URZ ;  /* 0x00000002070a7890 */ /* 0x000fe2000fffe03f */
[----:B------:R-:W-:Y:S01]  /*16d0*/  UMOV UR9, 0x40000040 ;  /* 0x4000004000097882 */ /* 0x000fe20000000000 */
[----:B------:R-:W-:Y:S01]  /*16e0*/  UMOV UR11, 0x40000040 ;  /* 0x40000040000b7882 */ /* 0x000fe20000000000 */
[----:B------:R-:W-:-:S02]  /*16f0*/  WARPGROUP.DEPBAR.LE gsb0, 0x0 ;  /* 0x00008000000079c5 */ /* 0x000fc40000010000 */
[----:B------:R-:W-:-:S06]  /*1700*/  WARPGROUP.ARRIVE ;  /* 0x00000000000079c5 */ /* 0x000fcc0000000000 */
[----:B------:R-:W-:Y:S01]  /*1710*/  HGMMA.64x64x16.F32.BF16 R24, gdesc[UR8], R24, gsb0 ;  /* 0x00e00000081879f0 */ /* 0x000fe20008001818 */
[----:B------:R-:W-:Y:S02]  /*1720*/  UIADD3 UR8, UR6, 0x4, URZ ;  /* 0x0000000406087890 */ /* 0x000fe4000fffe03f */
[----:B------:R-:W-:Y:S01]  /*1730*/  UIADD3 UR10, UR7, 0x4, URZ ;  /* 0x00000004070a7890 */ /* 0x000fe2000fffe03f */
[----:B------:R-:W-:Y:S01]  /*1740*/  UMOV UR9, 0x40000040 ;  /* 0x4000004000097882 */ /* 0x000fe20000000000 */
[----:B------:R-:W-:Y:S01]  /*1750*/  UMOV UR11, 0x40000040 ;  /* 0x40000040000b7882 */ /* 0x000fe20000000000 */
[----:B------:R-:W-:Y:S02]  /*1760*/  WARPGROUP.DEPBAR.LE gsb0, 0x0 ;  /* 0x00008000000079c5 */ /* 0x000fe40000010000 */
        /* <DEDUP_REMOVED lines=8> */
[----:B------:R-:W-:Y:S03]  /*17f0*/  HGMMA.64x64x16.F32.BF16 R24, gdesc[UR8], R24, gsb0 ;  /* 0x00e00000081879f0 */ /* 0x000fe60008001818 */
[----:B------:R-:W-:Y:S02]  /*1800*/  WARPGROUP.DEPBAR.LE gsb0, 0x0 ;  /* 0x00008000000079c5 */ /* 0x000fe40000010000 */
[----:B------:R-:W-:Y:S05]  /*1810*/  @!P1 BRA `(.L_x_23) ;  /* 0x0000000400249947 */ /* 0x000fea0003800000 */
[----:B------:R-:W-:Y:S02]  /*1820*/  UIADD3 UR6, UR39, 0x1, URZ ;  /* 0x0000000127067890 */ /* 0x000fe4000fffe03f */
[----:B------:R-:W-:Y:S02]  /*1830*/  IMAD.U32 R3, RZ, RZ, UR39 ;  /* 0x00000027ff037e24 */ /* 0x000fe4000f8e00ff */
[----:B------:R-:W-:-:S04]  /*1840*/  UISETP.NE.AND UP0, UPT, UR6, 0x9, UPT ;  /* 0x000000090600788c */ /* 0x000fc8000bf05270 */
[----:B------:R-:W-:Y:S02]  /*1850*/  USEL UR7, URZ, 0x1, UP0 ;  /* 0x000000013f077887 */ /* 0x000fe40008000000 */
[----:B------:R-:W-:Y:S02]  /*1860*/  USEL UR6, UR6, URZ, UP0 ;  /* 0x0000003f06067287 */ /* 0x000fe40008000000 */
[----:B------:R-:W-:-:S06]  /*1870*/  ULOP3.LUT UR7, UR38, UR7, URZ, 0x3c, !UPT ;  /* 0x0000000726077292 */ /* 0x000fcc000f8e3c3f */
[----:B------:R-:W-:-:S07]  /*1880*/  IMAD.U32 R7, RZ, RZ, UR7 ;  /* 0x00000007ff077e24 */ /* 0x000fce000f8e00ff */
.L_x_30:
[----:B------:R-:W-:Y:S05]  /*1890*/  @!P0 BRA `(.L_x_24) ;  /* 0x0000000000048947 */ /* 0x000fea0003800000 */
[----:B------:R-:W-:Y:S01]  /*18a0*/  BPT.TRAP 0x1 ;  /* 0x000000040000795c */ /* 0x000fe20000300000 */
.L_x_24:
[----:B------:R-:W2:Y:S01]  /*18b0*/  S2UR UR8, SR_CgaCtaId ;  /* 0x00000000000879c3 */ /* 0x000ea20000008800 */
[----:B------:R-:W-:Y:S01]  /*18c0*/  UMOV UR7, 0x400 ;  /* 0x0000040000077882 */ /* 0x000fe20000000000 */
[----:B01----:R-:W-:Y:S01]  /*18d0*/  IMAD.U32 R5, RZ, RZ, UR6 ;  /* 0x00000006ff057e24 */ /* 0x003fe2000f8e00ff */
[----:B------:R-:W-:Y:S01]  /*18e0*/  SHF.L.U32 R4, R7, 0x1f, RZ ;  /* 0x0000001f07047819 */ /* 0x000fe200000006ff */
[----:B--2---:R-:W-:-:S06]  /*18f0*/  ULEA UR7, UR8, UR7, 0x18 ;  /* 0x0000000708077291 */ /* 0x004fcc000f8ec03f */
[----:B------:R-:W-:-:S04]  /*1900*/  IMAD.U32 R6, RZ, RZ, UR7 ;  /* 0x00000007ff067e24 */ /* 0x000fc8000f8e00ff */
[----:B------:R-:W-:-:S04]  /*1910*/  IMAD R5, R5, 0x8, R6 ;  /* 0x0000000805057824 */ /* 0x000fc800078e0206 */
[----:B------:R0:W1:Y:S01]  /*1920*/  SYNCS.PHASECHK.TRANS64.TRYWAIT P1, [R5+URZ], R4 ;  /* 0x00000004050075a7 */ /* 0x000062000802017f */
[----:B------:R-:W-:Y:S05]  /*1930*/  @!P0 BRA `(.L_x_25) ;  /* 0x0000000000048947 */ /* 0x000fea0003800000 */
[----:B------:R-:W-:Y:S01]  /*1940*/  BPT.TRAP 0x1 ;  /* 0x000000040000795c */ /* 0x000fe20000300000 */
.L_x_25:
[----:B-1----:R-:W-:Y:S05]  /*1950*/  @P1 BRA `(.L_x_26) ;  /* 0x0000000000081947 */ /* 0x002fea0003800000 */
[----:B------:R-:W1:Y:S02]  /*1960*/  SYNCS.PHASECHK.TRANS64.TRYWAIT P1, [R5+URZ], R4 ;  /* 0x00000004050075a7 */ /* 0x000e64000802017f */
[----:B-1----:R-:W-:Y:S05]  /*1970*/  @!P1 BRA `(.L_x_27) ;  /* 0x0000004800349947 */ /* 0x002fea0003800000 */
.L_x_26:
[----:B------:R-:W-:Y:S01]  /*1980*/  ULEA UR7, UR6, UR4, 0xa ;  /* 0x0000000406077291 */ /* 0x000fe2000f8e503f */
[----:B------:R-:W-:Y:S01]  /*1990*/  WARPGROUP.ARRIVE ;  /* 0x00000000000079c5 */ /* 0x000fe20000000000 */
[----:B------:R-:W-:Y:S01]  /*19a0*/  ULEA UR12, UR6, UR5, 0x9 ;  /* 0x00000005060c7291 */ /* 0x000fe2000f8e483f */
[----:B------:R-:W-:Y:S01]  /*19b0*/  UMOV UR9, 0x40000040 ;  /* 0x4000004000097882 */ /* 0x000fe20000000000 */
[----:B------:R-:W-:-:S03]  /*19c0*/  UMOV UR11, 0x40000040 ;  /* 0x40000040000b7882 */ /* 0x000fc60000000000 */
[----:B------:R-:W-:Y:S02]  /*19d0*/  UMOV UR8, UR7 ;  /* 0x0000000700087c82 */ /* 0x000fe40008000000 */
[----:B------:R-:W-:Y:S02]  /*19e0*/  UMOV UR10, UR12 ;  /* 0x0000000c000a7c82 */ /* 0x000fe40008000000 */
[----:B------:R-:W-:Y:S01]  /*19f0*/  HGMMA.64x64x16.F32.BF16 R24, gdesc[UR8], R24, gsb0 ;  /* 0x00e00000081879f0 */ /* 0x000fe20008001818 */
        /* <DEDUP_REMOVED lines=23> */
[----:B------:R-:W-:Y:S01]  /*1b70*/  BPT.TRAP 0x1 ;  /* 0x000000040000795c */ /* 0x000fe20000300000 */
.L_x_28:
[----:B------:R-:W-:-:S13]  /*1b80*/  ISETP.NE.AND P1, PT, R58, RZ, PT ;  /* 0x000000ff3a00720c */ /* 0x000fda0003f25270 */
[----:B01----:R-:W-:-:S04]  /*1b90*/  @P1 IMAD R4, R3, 0x8, R6 ;  /* 0x0000000803041824 */ /* 0x003fc800078e0206 */
[----:B------:R-:W-:-:S05]  /*1ba0*/  @P1 VIADD R5, R4, 0x48 ;  /* 0x0000004804051836 */ /* 0x000fca0000000000 */
[----:B------:R-:W-:-:S04]  /*1bb0*/  @P1 PRMT R5, R22, 0x654, R5 ;  /* 0x0000065416051816 */ /* 0x000fc80000000005 */
[----:B------:R0:W-:Y:S01]  /*1bc0*/  @P1 SYNCS.ARRIVE.TRANS64.RED.A1T0 RZ, [R5+URZ], RZ ;  /* 0x000000ff05ff19a7 */ /* 0x0001e2000810043f */
[----:B------:R-:W-:-:S13]  /*1bd0*/  ISETP.GT.U32.AND P1, PT, R19, 0x1, PT ;  /* 0x000000011300780c */ /* 0x000fda0003f24070 */
[----:B0-----:R-:W-:Y:S05]  /*1be0*/  @P1 BRA `(.L_x_29) ;  /* 0x0000000000041947 */ /* 0x001fea0003800000 */
[----:B------:R-:W-:Y:S01]  /*1bf0*/  BPT.TRAP 0x1 ;  /* 0x000000040000795c */ /* 0x000fe20000300000 */
.L_x_29:
[----:B------:R-:W-:Y:S01]  /*1c00*/  UIADD3 UR6, UR6, 0x1, URZ ;  /* 0x0000000106067890 */ /* 0x000fe2000fffe03f */
[C---:B------:R-:W-:Y:S01]  /*1c10*/  ISETP.GT.AND P2, PT, R0.reuse, 0x1, PT ;  /* 0x000000010000780c */ /* 0x040fe20003f44270 */
[----:B------:R-:W-:Y:S02]  /*1c20*/  VIADD R3, R3, 0x1 ;  /* 0x0000000103037836 */ /* 0x000fe40000000000 */
[----:B------:R-:W-:Y:S01]  /*1c30*/  UISETP.NE.AND UP0, UPT, UR6, 0x9, UPT ;  /* 0x000000090600788c */ /* 0x000fe2000bf05270 */
[----:B------:R-:W-:Y:S02]  /*1c40*/  VIADD R0, R0, 0xffffffff ;  /* 0xffffffff00007836 */ /* 0x000fe40000000000 */
[C---:B------:R-:W-:Y:S01]  /*1c50*/  ISETP.NE.AND P1, PT, R3.reuse, 0x9, PT ;  /* 0x000000090300780c */ /* 0x040fe20003f25270 */
[----:B------:R-:W-:Y:S02]  /*1c60*/  USEL UR7, URZ, 0x1, UP0 ;  /* 0x000000013f077887 */ /* 0x000fe40008000000 */
[----:B------:R-:W-:Y:S01]  /*1c70*/  USEL UR6, UR6, URZ, UP0 ;  /* 0x0000003f06067287 */ /* 0x000fe20008000000 */
[----:B------:R-:W-:-:S03]  /*1c80*/  SEL R3, R3, RZ, P1 ;  /* 0x000000ff03037207 */ /* 0x000fc60000800000 */
[----:B------:R-:W-:Y:S01]  /*1c90*/  LOP3.LUT R7, R7, UR7, RZ, 0x3c, !PT ;  /* 0x0000000707077c12 */ /* 0x000fe2000f8e3cff */
[----:B------:R-:W-:Y:S07]  /*1ca0*/  @P2 BRA `(.L_x_30) ;  /* 0xfffffff800f82947 */ /* 0x000fee000383ffff */
.L_x_23:
[----:B------:R-:W2:Y:S02]  /*1cb0*/  LDC R0, c[0x0][0x28c] ;  /* 0x0000a300ff007b82 */ /* 0x000ea40000000800 */
[----:B--2---:R-:W-:-:S13]  /*1cc0*/  ISETP.GE.AND P1, PT, R0, 0x1, PT ;  /* 0x000000010000780c */ /* 0x004fda0003f26270 */
[----:B------:R-:W-:Y:S05]  /*1cd0*/  @!P1 BRA `(.L_x_31) ;  /* 0x0000000000509947 */ /* 0x000fea0003800000 */
[----:B------:R-:W-:Y:S05]  /*1ce0*/  @!P0 BRA `(.L_x_32) ;  /* 0x0000000000048947 */ /* 0x000fea0003800000 */
[----:B------:R-:W-:Y:S01]  /*1cf0*/  BPT.TRAP 0x1 ;  /* 0x000000040000795c */ /* 0x000fe20000300000 */
.L_x_32:
[----:B------:R-:W-:Y:S01]  /*1d00*/  ISETP.NE.AND P1, PT, R58, RZ, PT ;  /* 0x000000ff3a00720c */ /* 0x000fe20003f25270 */
[----:B------:R-:W-:Y:S01]  /*1d10*/  BSSY B0, `(.L_x_33) ;  /* 0x000000e000007945 */ /* 0x000fe20003800000 */
[----:B------:R-:W-:-:S11]  /*1d20*/  ISETP.GT.U32.AND P0, PT, R19, 0x1, PT ;  /* 0x000000011300780c */ /* 0x000fd60003f04070 */
[----:B------:R-:W-:Y:S05]  /*1d30*/  @!P1 BRA `(.L_x_34) ;  /* 0x00000000002c9947 */ /* 0x000fea0003800000 */
[----:B------:R-:W-:-:S04]  /*1d40*/  UISETP.LT.AND UP0, UPT, UR40, 0x1, UPT ;  /* 0x000000012800788c */ /* 0x000fc8000bf01270 */
[----:B------:R-:W-:-:S04]  /*1d50*/  USEL UR6, UR40, 0x1, UP0 ;  /* 0x0000000128067887 */ /* 0x000fc80008000000 */
[----:B------:R-:W-:-:S04]  /*1d60*/  UIADD3 UR6, UR39, UR40, -UR6 ;  /* 0x0000002827067290 */ /* 0x000fc8000fffe806 */
[----:B------:R-:W-:-:S04]  /*1d70*/  UIMAD.WIDE.U32 UR4, UR6, 0x38e38e39, URZ ;  /* 0x38e38e39060478a5 */ /* 0x000fc8000f8e003f */
[----:B------:R-:W-:-:S04]  /*1d80*/  USHF.R.U32.HI UR4, URZ, 0x1, UR5 ;  /* 0x000000013f047899 */ /* 0x000fc80008011605 */
[----:B------:R-:W-:-:S06]  /*1d90*/  UIMAD UR6, UR4, -0x9, UR6 ;  /* 0xfffffff7040678a4 */ /* 0x000fcc000f8e0206 */
[----:B------:R-:W-:-:S04]  /*1da0*/  IMAD.U32 R3, RZ, RZ, UR6 ;  /* 0x00000006ff037e24 */ /* 0x000fc8000f8e00ff */
[----:B------:R-:W-:-:S04]  /*1db0*/  IMAD R0, R3, 0x8, R6 ;  /* 0x0000000803007824 */ /* 0x000fc800078e0206 */
[----:B------:R-:W-:-:S05]  /*1dc0*/  VIADD R3, R0, 0x48 ;  /* 0x0000004800037836 */ /* 0x000fca0000000000 */
[----:B------:R-:W-:-:S04]  /*1dd0*/  PRMT R3, R22, 0x654, R3 ;  /* 0x0000065416037816 */ /* 0x000fc80000000003 */
[----:B------:R2:W-:Y:S03]  /*1de0*/  SYNCS.ARRIVE.TRANS64.RED.A1T0 RZ, [R3+URZ], RZ ;  /* 0x000000ff03ff79a7 */ /* 0x0005e6000810043f */
.L_x_34:
[----:B------:R-:W-:Y:S05]  /*1df0*/  BSYNC B0 ;  /* 0x0000000000007941 */ /* 0x000fea0003800000 */
.L_x_33:
[----:B------:R-:W-:Y:S05]  /*1e00*/  @P0 BRA `(.L_x_31) ;  /* 0x0000000000040947 */ /* 0x000fea0003800000 */
[----:B------:R-:W-:Y:S01]  /*1e10*/  BPT.TRAP 0x1 ;  /* 0x000000040000795c */ /* 0x000fe20000300000 */
.L_x_31:
[----:B------:R-:W3:Y:S01]  /*1e20*/  LDC R6, c[0x0][0x288] ;  /* 0x0000a200ff067b82 */ /* 0x000ee20000000800 */
[--C-:B------:R-:W-:Y:S01]  /*1e30*/  SHF.R.U32.HI R0, RZ, 0x2, R18.reuse ;  /* 0x00000002ff007819 */ /* 0x100fe20000011612 */
[----:B------:R-:W-:Y:S01]  /*1e40*/  IMAD.SHL.U32 R61, R61, 0x40, RZ ;  /* 0x000000403d3d7824 */ /* 0x000fe200078e00ff */
[----:B01----:R-:W-:Y:S01]  /*1e50*/  SHF.R.U32.HI R5, RZ, 0x7, R18 ;  /* 0x00000007ff057819 */ /* 0x003fe20000011612 */
[----:B------:R-:W-:Y:S01]  /*1e60*/  UIADD3 UR39, UR40, UR39, URZ ;  /* 0x0000002728277290 */ /* 0x000fe2000fffe03f */
[----:B--2---:R-:W-:Y:S01]  /*1e70*/  LOP3.LUT R3, R0, 0x7, RZ, 0xc0, !PT ;  /* 0x0000000700037812 */ /* 0x004fe200078ec0ff */
[C---:B------:R-:W-:Y:S01]  /*1e80*/  IMAD.SHL.U32 R10, R18.reuse, 0x2, RZ ;  /* 0x00000002120a7824 */ /* 0x040fe200078e00ff */
[----:B------:R-:W-:Y:S01]  /*1e90*/  LOP3.LUT R0, R5, 0x1, RZ, 0xc0, !PT ;  /* 0x0000000105007812 */ /* 0x000fe200078ec0ff */
[----:B------:R-:W-:Y:S01]  /*1ea0*/  UISETP.GT.U32.AND UP0, UPT, UR39, 0x8, UPT ;  /* 0x000000082700788c */ /* 0x000fe2000bf04070 */
[C---:B------:R-:W-:Y:S01]  /*1eb0*/  LOP3.LUT R5, R18.reuse, 0x3, RZ, 0xc0, !PT ;  /* 0x0000000312057812 */ /* 0x040fe200078ec0ff */
[----:B------:R-:W-:Y:S01]  /*1ec0*/  ULDC UR7, c[0x0][0x284] ;  /* 0x0000a10000077ab9 */ /* 0x000fe20000000800 */
[----:B------:R-:W-:Y:S01]  /*1ed0*/  LOP3.LUT R4, R18, 0x60, RZ, 0xc0, !PT ;  /* 0x0000006012047812 */ /* 0x000fe200078ec0ff */
[----:B------:R-:W-:Y:S01]  /*1ee0*/  IMAD.SHL.U32 R8, R0, 0x40, RZ ;  /* 0x0000004000087824 */ /* 0x000fe200078e00ff */
[----:B------:R-:W-:Y:S01]  /*1ef0*/  UISETP.LT.U32.AND UP0, UPT, UR40, 0x9, UP0 ;  /* 0x000000092800788c */ /* 0x000fe20008701070 */
[----:B------:R-:W-:Y:S01]  /*1f00*/  SHF.R.S32.HI R15, RZ, 0x1f, R57 ;  /* 0x0000001fff0f7819 */ /* 0x000fe20000011439 */
[----:B------:R-:W-:Y:S01]  /*1f10*/  UISETP.GE.U32.AND UP1, UPT, UR40, 0x9, UPT ;  /* 0x000000092800788c */ /* 0x000fe2000bf26070 */
[----:B------:R-:W-:Y:S01]  /*1f20*/  SHF.R.U32.HI R4, RZ, 0x1, R4 ;  /* 0x00000001ff047819 */ /* 0x000fe20000011604 */
[----:B------:R-:W-:Y:S01]  /*1f30*/  ULDC.64 UR8, c[0x0][0x5d0] ;  /* 0x0001740000087ab9 */ /* 0x000fe20000000a00 */
[C---:B------:R-:W-:Y:S01]  /*1f40*/  LOP3.LUT R10, R61.reuse, 0x6, R10, 0xf8, !PT ;  /* 0x000000063d0a7812 */ /* 0x040fe200078ef80a */
[----:B------:R-:W-:Y:S01]  /*1f50*/  UIMAD.WIDE.U32 UR4, UR39, 0x38e38e39, URZ ;  /* 0x38e38e39270478a5 */ /* 0x000fe2000f8e003f */
[--C-:B------:R-:W-:Y:S01]  /*1f60*/  IADD3 R7, RZ, -R4, -R3.reuse ;  /* 0x80000004ff077210 */ /* 0x100fe20007ffe803 */
[----:B------:R-:W-:Y:S01]  /*1f70*/  USEL UR6, URZ, 0x1, !UP0 ;  /* 0x000000013f067887 */ /* 0x000fe2000c000000 */
[----:B------:R-:W-:Y:S01]  /*1f80*/  LOP3.LUT R3, R8, 0x40, R3, 0xe2, !PT ;  /* 0x0000004008037812 */ /* 0x000fe200078ee203 */
[C---:B------:R-:W-:Y:S01]  /*1f90*/  IMAD.WIDE R8, R60.reuse, 0x80, RZ ;  /* 0x000000803c087825 */ /* 0x040fe200078e02ff */
[----:B---3--:R-:W-:Y:S01]  /*1fa0*/  ISETP.GE.AND P0, PT, R61, R6, PT ;  /* 0x000000063d00720c */ /* 0x008fe20003f06270 */
[----:B------:R-:W-:Y:S01]  /*1fb0*/  USHF.R.U32.HI UR4, URZ, 0x1, UR5 ;  /* 0x000000013f047899 */ /* 0x000fe20008011605 */
[----:B------:R-:W-:Y:S01]  /*1fc0*/  SHF.R.S32.HI R11, RZ, 0x1f, R10 ;  /* 0x0000001fff0b7819 */ /* 0x000fe2000001140a */
[----:B------:R-:W-:Y:S01]  /*1fd0*/  IMAD R12, R5, -0x2, R6 ;  /* 0xfffffffe050c7824 */ /* 0x000fe200078e0206 */
[----:B------:R-:W-:Y:S01]  /*1fe0*/  ULOP3.LUT UR38, UR38, UR6, URZ, 0x3c, !UPT ;  /* 0x0000000626267292 */ /* 0x000fe2000f8e3c3f */
[----:B------:R-:W-:Y:S01]  /*1ff0*/  IMAD.SHL.U32 R5, R60, 0x80, RZ ;  /* 0x000000803c057824 */ /* 0x000fe200078e00ff */
[----:B------:R-:W-:Y:S01]  /*2000*/  LOP3.LUT R75, R8, R3, R4, 0xfe, !PT ;  /* 0x00000003084b7212 */ /* 0x000fe200078efe04 */
[----:B------:R-:W-:Y:S01]  /*2010*/  IMAD R6, R15, UR8, RZ ;  /* 0x000000080f067c24 */ /* 0x000fe2000f8e02ff */
[----:B------:R-:W-:Y:S01]  /*2020*/  UIMAD UR39, UR4, -0x9, UR39 ;  /* 0xfffffff7042778a4 */ /* 0x000fe2000f8e0227 */
[----:B------:R-:W-:Y:S01]  /*2030*/  IMAD R0, R0, -0x40, R7 ;  /* 0xffffffc000007824 */ /* 0x000fe200078e0207 */
[----:B------:R-:W-:Y:S01]  /*2040*/  ISETP.GE.OR P0, PT, R5, UR7, P0 ;  /* 0x0000000705007c0c */ /* 0x000fe20008706670 */
[C---:B------:R-:W-:Y:S01]  /*2050*/  IMAD R13, R57.reuse, UR9, R6 ;  /* 0x00000009390d7c24 */ /* 0x040fe2000f8e0206 */
[----:B------:R-:W-:Y:S01]  /*2060*/  @UP1 ULOP3.LUT UR38, UR38, 0x1, UR4, 0x78, !UPT ;  /* 0x0000000126261892 */ /* 0x000fe2000f8e7804 */
[----:B------:R-:W-:Y:S01]  /*2070*/  IMAD.WIDE.U32 R6, R57, UR8, R10 ;  /* 0x0000000839067c25 */ /* 0x000fe2000f8e000a */
[----:B------:R-:W-:-:S03]  /*2080*/  IADD3 R3, -R5, UR7, R0 ;  /* 0x0000000705037c10 */ /* 0x000fc6000fffe100 */
[----:B------:R-:W-:Y:S02]  /*2090*/  IMAD.IADD R7, R7, 0x1, R13 ;  /* 0x0000000107077824 */ /* 0x000fe400078e020d */
[----:B------:R-:W-:Y:S02]  /*20a0*/  IMAD.IADD R4, R12, 0x1, -R61 ;  /* 0x000000010c047824 */ /* 0x000fe400078e0a3d */
[----:B------:R-:W-:Y:S02]  /*20b0*/  IMAD.MOV.U32 R0, RZ, RZ, -0x1 ;  /* 0xffffffffff007424 */ /* 0x000fe400078e00ff */
[----:B------:R-:W-:Y:S05]  /*20c0*/  @P0 BRA `(.L_x_35) ;  /* 0x00000020008c0947 */ /* 0x000fea0003800000 */
[----:B------:R-:W0:Y:S01]  /*20d0*/  LDC.64 R68, c[0x0][0x5c8] ;  /* 0x00017200ff447b82 */ /* 0x000e220000000a00 */
[----:B-----5:R-:W-:Y:S01]  /*20e0*/  FSETP.NEU.AND P1, PT, R56, RZ, PT ;  /* 0x000000ff3800720b */ /* 0x020fe20003f2d000 */
[----:B------:R-:W-:Y:S01]  /*20f0*/  BSSY B0, `(.L_x_35) ;  /* 0x0000220000007945 */ /* 0x000fe20003800000 */
[----:B------:R-:W-:-:S04]  /*2100*/  ISETP.GT.AND P0, PT, R4, RZ, PT ;  /* 0x000000ff0400720c */ /* 0x000fc80003f04270 */
[----:B------:R-:W-:Y:S01]  /*2110*/  ISETP.GT.AND P3, PT, R3, RZ, P0 ;  /* 0x000000ff0300720c */ /* 0x000fe20000764270 */
[-C--:B0-----:R-:W-:Y:S02]  /*2120*/  IMAD R12, R9, R68.reuse, RZ ;  /* 0x00000044090c7224 */ /* 0x081fe400078e02ff */
[----:B------:R-:W-:-:S04]  /*2130*/  IMAD.WIDE.U32 R60, R75, R68, R6 ;  /* 0x000000444b3c7225 */ /* 0x000fc800078e0006 */
[----:B------:R-:W-:-:S04]  /*2140*/  IMAD R5, R75, R69, R12 ;  /* 0x000000454b057224 */ /* 0x000fc800078e020c */
[----:B------:R-:W-:Y:S01]  /*2150*/  IMAD.IADD R77, R61, 0x1, R5 ;  /* 0x000000013d4d7824 */ /* 0x000fe200078e0205 */
[----:B------:R-:W-:Y:S06]  /*2160*/  @!P1 BRA `(.L_x_36) ;  /* 0x0000001400e89947 */ /* 0x000fec0003800000 */
[----:B------:R-:W0:Y:S01]  /*2170*/  LDC.64 R64, c[0x0][0x5b8] ;  /* 0x00016e00ff407b82 */ /* 0x000e220000000a00 */
[----:B------:R-:W-:-:S07]  /*2180*/  ULDC.64 UR4, c[0x0][0x5c0] ;  /* 0x0001700000047ab9 */ /* 0x000fce0000000a00 */
[----:B------:R-:W1:Y:S08]  /*2190*/  LDC.64 R70, c[0x0][0x5b0] ;  /* 0x00016c00ff467b82 */ /* 0x000e700000000a00 */
[----:B------:R-:W2:Y:S01]  /*21a0*/  LDC.64 R72, c[0x0][0x5a8] ;  /* 0x00016a00ff487b82 */ /* 0x000ea20000000a00 */
[-C--:B0-----:R-:W-:Y:S02]  /*21b0*/  IMAD R6, R15, R64.reuse, RZ ;  /* 0x000000400f067224 */ /* 0x081fe400078e02ff */
[----:B------:R-:W-:-:S04]  /*21c0*/  IMAD.WIDE.U32 R62, R57, R64, R10 ;  /* 0x00000040393e7225 */ /* 0x000fc800078e000a */
[----:B------:R-:W-:Y:S02]  /*21d0*/  IMAD R65, R57, R65, R6 ;  /* 0x0000004139417224 */ /* 0x000fe400078e0206 */
[-C--:B-1----:R-:W-:Y:S02]  /*21e0*/  IMAD R8, R9, R70.reuse, RZ ;  /* 0x0000004609087224 */ /* 0x082fe400078e02ff */
[----:B------:R-:W-:Y:S02]  /*21f0*/  IMAD.IADD R13, R63, 0x1, R65 ;  /* 0x000000013f0d7824 */ /* 0x000fe400078e0241 */
[----:B------:R-:W-:Y:S02]  /*2200*/  IMAD.MOV.U32 R12, RZ, RZ, R62 ;  /* 0x000000ffff0c7224 */ /* 0x000fe400078e003e */
[C---:B------:R-:W-:Y:S02]  /*2210*/  IMAD R67, R75.reuse, R71, R8 ;  /* 0x000000474b437224 */ /* 0x040fe400078e0208 */
[----:B------:R-:W-:-:S04]  /*2220*/  IMAD.WIDE.U32 R6, R75, R70, R12 ;  /* 0x000000464b067225 */ /* 0x000fc800078e000c */
[----:B------:R-:W-:Y:S01]  /*2230*/  IMAD.IADD R5, R7, 0x1, R67 ;  /* 0x0000000107057824 */ /* 0x000fe200078e0243 */
[----:B--2---:R-:W-:-:S04]  /*2240*/  LEA R14, P1, R6, R72, 0x1 ;  /* 0x00000048060e7211 */ /* 0x004fc800078208ff */
[----:B------:R-:W-:-:S05]  /*2250*/  LEA.HI.X R15, R6, R73, R5, 0x1, P1 ;  /* 0x00000049060f7211 */ /* 0x000fca00008f0c05 */
[----:B------:R0:W2:Y:S01]  /*2260*/  @P3 LDG.E.LTC128B.U16 R5, desc[UR36][R14.64] ;  /* 0x000000240e053981 */ /* 0x0000a2000c1e1520 */
[----:B------:R-:W-:Y:S01]  /*2270*/  LEA R8, P1, R60, UR4, 0x1 ;  /* 0x000000043c087c11 */ /* 0x000fe2000f8208ff */
[----:B------:R-:W-:Y:S01]  /*2280*/  IMAD.WIDE.U32 R6, R75, R70, R10 ;  /* 0x000000464b067225 */ /* 0x000fe200078e000a */
[----:B------:R-:W-:Y:S03]  /*2290*/  BSSY B1, `(.L_x_37) ;  /* 0x0000012000017945 */ /* 0x000fe60003800000 */
[----:B------:R-:W-:Y:S02]  /*22a0*/  IMAD.IADD R7, R67, 0x1, R7 ;  /* 0x0000000143077824 */ /* 0x000fe400078e0207 */
[----:B------:R-:W-:Y:S01]  /*22b0*/  IMAD.WIDE.U32 R20, R57, R64, R6 ;  /* 0x0000004039147225 */ /* 0x000fe200078e0006 */
[----:B0-----:R-:W-:-:S03]  /*22c0*/  SHF.L.U64.HI R15, R70, 0x3, R71 ;  /* 0x00000003460f7819 */ /* 0x001fc60000010247 */
[----:B------:R-:W-:Y:S01]  /*22d0*/  IMAD.IADD R7, R65, 0x1, R21 ;  /* 0x0000000141077824 */ /* 0x000fe200078e0215 */
[----:B------:R-:W-:Y:S01]  /*22e0*/  LEA R6, P4, R20, R72, 0x1 ;  /* 0x0000004814067211 */ /* 0x000fe200078808ff */
[----:B------:R-:W-:-:S03]  /*22f0*/  IMAD.SHL.U32 R14, R70, 0x8, RZ ;  /* 0x00000008460e7824 */ /* 0x000fc600078e00ff */
[----:B------:R-:W-:Y:S01]  /*2300*/  LEA.HI.X R7, R20, R73, R7, 0x1, P4 ;  /* 0x0000004914077211 */ /* 0x000fe200020f0c07 */
[----:B--2---:R-:W-:-:S04]  /*2310*/  IMAD.U32 R9, R5, 0x10000, RZ ;  /* 0x0001000005097824 */ /* 0x004fc800078e00ff */
[----:B------:R-:W-:-:S04]  /*2320*/  FMUL R9, R9, R56 ;  /* 0x0000003809097220 */ /* 0x000fc80000400000 */
[----:B------:R-:W-:Y:S01]  /*2330*/  FFMA R24, R24, R23, R9 ;  /* 0x0000001718187223 */ /* 0x000fe20000000009 */
[----:B------:R-:W-:Y:S02]  /*2340*/  LEA.HI.X R9, R60, UR5, R77, 0x1, P1 ;  /* 0x000000053c097c11 */ /* 0x000fe400088f0c4d */
[----:B------:R-:W-:Y:S02]  /*2350*/  ISETP.GT.AND P1, PT, R4, 0x1, PT ;  /* 0x000000010400780c */ /* 0x000fe40003f24270 */
[----:B------:R-:W-:Y:S02]  /*2360*/  F2FP.BF16.F32.PACK_AB R24, RZ, R24 ;  /* 0x00000018ff18723e */ /* 0x000fe400000010ff */
[----:B------:R-:W-:-:S03]  /*2370*/  ISETP.GT.AND P2, PT, R3, RZ, P1 ;  /* 0x000000ff0300720c */ /* 0x000fc60000f44270 */
[----:B------:R0:W-:Y:S10]  /*2380*/  @P3 STG.E.U16 desc[UR36][R8.64], R24 ;  /* 0x0000001808003986 */ /* 0x0001f4000c101524 */
[----:B------:R-:W-:Y:S05]  /*2390*/  @!P2 BRA `(.L_x_38) ;  /* 0x000000000004a947 */ /* 0x000fea0003800000 */
[----:B------:R1:W5:Y:S02]  /*23a0*/  LDG.E.LTC128B.U16 R5, desc[UR36][R6.64+0x2] ;  /* 0x0000022406057981 */ /* 0x000364000c1e1520 */
.L_x_38:
[----:B------:R-:W-:Y:S05]  /*23b0*/  BSYNC B1 ;  /* 0x0000000000017941 */ /* 0x000fea0003800000 */
.L_x_37:
[----:B-----5:R-:W-:Y:S01]  /*23c0*/  IMAD.U32 R61, R5, 0x10000, RZ ;  /* 0x00010000053d7824 */ /* 0x020fe200078e00ff */
[----:B------:R-:W-:Y:S01]  /*23d0*/  ISETP.GT.AND P0, PT, R3, 0x8, P0 ;  /* 0x000000080300780c */ /* 0x000fe20000704270 */
[----:B------:R-:W-:Y:S01]  /*23e0*/  IMAD.WIDE.U32 R20, R75, R70, R14 ;  /* 0x000000464b147225 */ /* 0x000fe200078e000e */
[----:B0-----:R-:W-:-:S03]  /*23f0*/  PRMT R24, R5, 0x7610, R24 ;  /* 0x0000761005187816 */ /* 0x001fc60000000018 */
[----:B------:R-:W-:Y:S01]  /*2400*/  FMUL R12, R61, R56 ;  /* 0x000000383d0c7220 */ /* 0x000fe20000400000 */
[----:B------:R-:W-:Y:S01]  /*2410*/  IMAD.IADD R67, R67, 0x1, R21 ;  /* 0x0000000143437824 */ /* 0x000fe200078e0215 */
[----:B------:R-:W-:Y:S02]  /*2420*/  IADD3 R62, P3, R62, R20, RZ ;  /* 0x000000143e3e7210 */ /* 0x000fe40007f7e0ff */
[----:B------:R-:W-:-:S03]  /*2430*/  FFMA R12, R25, R23, R12 ;  /* 0x00000017190c7223 */ /* 0x000fc6000000000c */
[----:B------:R-:W-:Y:S02]  /*2440*/  IMAD.X R13, R67, 0x1, R13, P3 ;  /* 0x00000001430d7824 */ /* 0x000fe400018e060d */
[----:B------:R-:W-:Y:S02]  /*2450*/  F2FP.BF16.F32.PACK_AB R12, RZ, R12 ;  /* 0x0000000cff0c723e */ /* 0x000fe400000010ff */
[----:B------:R-:W-:Y:S02]  /*2460*/  LEA R14, P3, R62, R72, 0x1 ;  /* 0x000000483e0e7211 */ /* 0x000fe400078608ff */
[----:B------:R-:W-:Y:S02]  /*2470*/  PRMT R21, R12, 0x7610, R21 ;  /* 0x000076100c157816 */ /* 0x000fe40000000015 */
[----:B------:R-:W-:-:S03]  /*2480*/  LEA.HI.X R15, R62, R73, R13, 0x1, P3 ;  /* 0x000000493e0f7211 */ /* 0x000fc600018f0c0d */
[----:B------:R0:W-:Y:S04]  /*2490*/  @P2 STG.E.U16 desc[UR36][R8.64+0x2], R21 ;  /* 0x0000021508002986 */ /* 0x0001e8000c101524 */
[----:B------:R-:W2:Y:S01]  /*24a0*/  @P0 LDG.E.LTC128B.U16 R24, desc[UR36][R14.64] ;  /* 0x000000240e180981 */ /* 0x000ea2000c1e1520 */
[----:B------:R-:W-:Y:S01]  /*24b0*/  IADD3 R20, P2, R10, R20, RZ ;  /* 0x000000140a147210 */ /* 0x000fe20007f5e0ff */
[----:B------:R-:W-:Y:S01]  /*24c0*/  BSSY B1, `(.L_x_39) ;  /* 0x0000011000017945 */ /* 0x000fe20003800000 */
[C---:B------:R-:W-:Y:S02]  /*24d0*/  SHF.L.U64.HI R13, R68.reuse, 0x4, R69 ;  /* 0x00000004440d7819 */ /* 0x040fe40000010245 */
[----:B------:R-:W-:Y:S01]  /*24e0*/  ISETP.GT.AND P1, PT, R3, 0x8, P1 ;  /* 0x000000080300780c */ /* 0x000fe20000f24270 */
[----:B0-----:R-:W-:Y:S01]  /*24f0*/  IMAD.X R21, R11, 0x1, R67, P2 ;  /* 0x000000010b157824 */ /* 0x001fe200010e0643 */
[----:B------:R-:W-:Y:S01]  /*2500*/  LEA R12, P2, R68, R8, 0x4 ;  /* 0x00000008440c7211 */ /* 0x000fe200078420ff */
[----:B------:R-:W-:-:S04]  /*2510*/  IMAD.WIDE.U32 R20, R57, R64, R20 ;  /* 0x0000004039147225 */ /* 0x000fc800078e0014 */
[----:B------:R-:W-:Y:S01]  /*2520*/  IMAD.X R13, R13, 0x1, R9, P2 ;  /* 0x000000010d0d7824 */ /* 0x000fe200010e0609 */
[----:B------:R-:W-:Y:S01]  /*2530*/  LEA R10, P3, R20, R72, 0x1 ;  /* 0x00000048140a7211 */ /* 0x000fe200078608ff */
[----:B------:R-:W-:-:S05]  /*2540*/  IMAD.IADD R11, R65, 0x1, R21 ;  /* 0x00000001410b7824 */ /* 0x000fca00078e0215 */
[----:B------:R-:W-:Y:S01]  /*2550*/  LEA.HI.X R11, R20, R73, R11, 0x1, P3 ;  /* 0x00000049140b7211 */ /* 0x000fe200018f0c0b */
[----:B--2---:R-:W-:-:S04]  /*2560*/  IMAD.U32 R5, R24, 0x10000, RZ ;  /* 0x0001000018057824 */ /* 0x004fc800078e00ff */
[----:B------:R-:W-:-:S04]  /*2570*/  FMUL R5, R5, R56 ;  /* 0x0000003805057220 */ /* 0x000fc80000400000 */
[----:B------:R-:W-:-:S05]  /*2580*/  FFMA R5, R26, R23, R5 ;  /* 0x000000171a057223 */ /* 0x000fca0000000005 */
[----:B------:R-:W-:-:S05]  /*2590*/  F2FP.BF16.F32.PACK_AB R5, RZ, R5 ;  /* 0x00000005ff05723e */ /* 0x000fca00000010ff */
[----:B------:R0:W-:Y:S01]  /*25a0*/  @P0 STG.E.U16 desc[UR36][R12.64], R5 ;  /* 0x000000050c000986 */ /* 0x0001e2000c101524 */
[----:B------:R-:W-:Y:S05]  /*25b0*/  @!P1 BRA `(.L_x_40) ;  /* 0x0000000000049947 */ /* 0x000fea0003800000 */
[----:B------:R2:W5:Y:S02]  /*25c0*/  LDG.E.LTC128B.U16 R24, desc[UR36][R10.64+0x2] ;  /* 0x000002240a187981 */ /* 0x000564000c1e1520 */
.L_x_40:
[----:B------:R-:W-:Y:S05]  /*25d0*/  BSYNC B1 ;  /* 0x0000000000017941 */ /* 0x000fea0003800000 */
.L_x_39:
[----:B0----5:R-:W-:Y:S01]  /*25e0*/  IMAD.U32 R5, R24, 0x10000, RZ ;  /* 0x0001000018057824 */ /* 0x021fe200078e00ff */
[----:B------:R-:W-:Y:S01]  /*25f0*/  ISETP.GT.AND P0, PT, R4, 0x8, PT ;  /* 0x000000080400780c */ /* 0x000fe20003f04270 */
[----:B------:R-:W-:Y:S02]  /*2600*/  BSSY B1, `(.L_x_41) ;  /* 0x0000008000017945 */ /* 0x000fe40003800000 */
[----:B------:R-:W-:Y:S01]  /*2610*/  FMUL R14, R5, R56 ;  /* 0x00000038050e7220 */ /* 0x000fe20000400000 */
[----:B------:R-:W-:-:S03]  /*2620*/  ISETP.GT.AND P2, PT, R3, RZ, P0 ;  /* 0x000000ff0300720c */ /* 0x000fc60000744270 */
[----:B------:R-:W-:-:S05]  /*2630*/  FFMA R14, R27, R23, R14 ;  /* 0x000000171b0e7223 */ /* 0x000fca000000000e */
[----:B------:R-:W-:-:S05]  /*2640*/  F2FP.BF16.F32.PACK_AB R14, RZ, R14 ;  /* 0x0000000eff0e723e */ /* 0x000fca00000010ff */
[----:B------:R0:W-:Y:S01]  /*2650*/  @P1 STG.E.U16 desc[UR36][R12.64+0x2], R14 ;  /* 0x0000020e0c001986 */ /* 0x0001e2000c101524 */
[----:B------:R-:W-:Y:S05]  /*2660*/  @!P2 BRA `(.L_x_42) ;  /* 0x000000000004a947 */ /* 0x000fea0003800000 */
[----:B------:R3:W5:Y:S02]  /*2670*/  LDG.E.LTC128B.U16 R24, desc[UR36][R6.64+0x10] ;  /* 0x0000102406187981 */ /* 0x000764000c1e1520 */
.L_x_42:
[----:B------:R-:W-:Y:S05]  /*2680*/  BSYNC B1 ;  /* 0x0000000000017941 */ /* 0x000fea0003800000 */
.L_x_41:
[----:B-----5:R-:W-:Y:S01]  /*2690*/  IMAD.U32 R5, R24, 0x10000, RZ ;  /* 0x0001000018057824 */ /* 0x020fe200078e00ff */
        /* <DEDUP_REMOVED lines=9> */
.L_x_44:
[----:B------:R-:W-:Y:S05]  /*2730*/  BSYNC B1 ;  /* 0x0000000000017941 */ /* 0x000fea0003800000 */
.L_x_43:
[----:B----45:R-:W-:Y:S01]  /*2740*/  IMAD.U32 R5, R24, 0x10000, RZ ;  /* 0x0001000018057824 */ /* 0x030fe200078e00ff */
[----:B------:R-:W-:Y:S01]  /*2750*/  ISETP.GT.AND P0, PT, R3, 0x8, P0 ;  /* 0x000000080300780c */ /* 0x000fe20000704270 */
[----:B------:R-:W-:Y:S02]  /*2760*/  BSSY B1, `(.L_x_45) ;  /* 0x0000007000017945 */ /* 0x000fe40003800000 */
[----:B0-----:R-:W-:-:S04]  /*2770*/  FMUL R14, R5, R56 ;  /* 0x00000038050e7220 */ /* 0x001fc80000400000 */
[----:B------:R-:W-:-:S05]  /*2780*/  FFMA R14, R29, R23, R14 ;  /* 0x000000171d0e7223 */ /* 0x000fca000000000e */
[----:B------:R-:W-:-:S05]  /*2790*/  F2FP.BF16.F32.PACK_AB R14, RZ, R14 ;  /* 0x0000000eff0e723e */ /* 0x000fca00000010ff */
[----:B------:R0:W-:Y:S01]  /*27a0*/  @P3 STG.E.U16 desc[UR36][R8.64+0x12], R14 ;  /* 0x0000120e08003986 */ /* 0x0001e2000c101524 */
[----:B------:R-:W-:Y:S05]  /*27b0*/  @!P0 BRA `(.L_x_46) ;  /* 0x0000000000048947 */ /* 0x000fea0003800000 */
[----:B------:R4:W5:Y:S02]  /*27c0*/  LDG.E.LTC128B.U16 R24, desc[UR36][R10.64+0x10] ;  /* 0x000010240a187981 */ /* 0x000964000c1e1520 */
.L_x_46:
[----:B------:R-:W-:Y:S05]  /*27d0*/  BSYNC B1 ;  /* 0x0000000000017941 */ /* 0x000fea0003800000 */
.L_x_45:
[----:B-----5:R-:W-:Y:S01]  /*27e0*/  IMAD.U32 R5, R24, 0x10000, RZ ;  /* 0x0001000018057824 */ /* 0x020fe200078e00ff */
[----:B------:R-:W-:Y:S01]  /*27f0*/  ISETP.GT.AND P1, PT, R3, 0x8, P1 ;  /* 0x000000080300780c */ /* 0x000fe20000f24270 */
[----:B------:R-:W-:Y:S02]  /*2800*/  BSSY B1, `(.L_x_47) ;  /* 0x0000007000017945 */ /* 0x000fe40003800000 */
[----:B------:R-:W-:-:S04]  /*2810*/  FMUL R5, R5, R56 ;  /* 0x0000003805057220 */ /* 0x000fc80000400000 */
[----:B------:R-:W-:-:S05]  /*2820*/  FFMA R5, R30, R23, R5 ;  /* 0x000000171e057223 */ /* 0x000fca0000000005 */
[----:B------:R-:W-:-:S05]  /*2830*/  F2FP.BF16.F32.PACK_AB R5, RZ, R5 ;  /* 0x00000005ff05723e */ /* 0x000fca00000010ff */
[----:B------:R0:W-:Y:S01]  /*2840*/  @P0 STG.E.U16 desc[UR36][R12.64+0x10], R5 ;  /* 0x000010050c000986 */ /* 0x0001e2000c101524 */
[----:B------:R-:W-:Y:S05]  /*2850*/  @!P1 BRA `(.L_x_48) ;  /* 0x0000000000049947 */ /* 0x000fea0003800000 */
[----:B------:R0:W5:Y:S02]  /*2860*/  LDG.E.LTC128B.U16 R24, desc[UR36][R10.64+0x12] ;  /* 0x000012240a187981 */ /* 0x000164000c1e1520 */
.L_x_48:
[----:B------:R-:W-:Y:S05]  /*2870*/  BSYNC B1 ;  /* 0x0000000000017941 */ /* 0x000fea0003800000 */
.L_x_47:
        /* <DEDUP_REMOVED lines=10> */
.L_x_50:
[----:B------:R-:W-:Y:S05]  /*2920*/  BSYNC B1 ;  /* 0x0000000000017941 */ /* 0x000fea0003800000 */
.L_x_49:
        /* <DEDUP_REMOVED lines=10> */
.L_x_52:
[----:B------:R-:W-:Y:S05]  /*29d0*/  BSYNC B1 ;  /* 0x0000000000017941 */ /* 0x000fea0003800000 */
.L_x_51:
[----:B0----5:R-:W-:Y:S01]  /*29e0*/  IMAD.U32 R5, R24, 0x10000, RZ ;  /* 0x0001000018057824 */ /* 0x021fe200078e00ff */
        /* <DEDUP_REMOVED lines=8> */
.L_x_54:
[----:B------:R-:W-:Y:S05]  /*2a70*/  BSYNC B1 ;  /* 0x0000000000017941 */ /* 0x000fea0003800000 */
.L_x_53:
        /* <DEDUP_REMOVED lines=9> */
.L_x_56:
[----:B------:R-:W-:Y:S05]  /*2b10*/  BSYNC B1 ;  /* 0x0000000000017941 */ /* 0x000fea0003800000 */
.L_x_55:
        /* <DEDUP_REMOVED lines=10> */
.L_x_58:
[----:B------:R-:W-:Y:S05]  /*2bc0*/  BSYNC B1 ;  /* 0x0000000000017941 */ /* 0x000fea0003800000 */
.L_x_57:
        /* <DEDUP_REMOVED lines=10> */
.L_x_60:
[----:B------:R-:W-:Y:S05]  /*2c70*/  BSYNC B1 ;  /* 0x0000000000017941 */ /* 0x000fea0003800000 */
.L_x_59:
        /* <DEDUP_REMOVED lines=9> */
.L_x_62:
[----:B------:R-:W-:Y:S05]  /*2d10*/  BSYNC B1 ;  /* 0x0000000000017941 */ /* 0x000fea0003800000 */
.L_x_61:
        /* <DEDUP_REMOVED lines=9> */
.L_x_64:
[----:B------:R-:W-:Y:S05]  /*2db0*/  BSYNC B1 ;  /* 0x0000000000017941 */ /* 0x000fea0003800000 */
.L_x_63:
        /* <DEDUP_REMOVED lines=10> */
.L_x_66:
[----:B------:R-:W-:Y:S05]  /*2e60*/  BSYNC B1 ;  /* 0x0000000000017941 */ /* 0x000fea0003800000 */
.L_x_65:
        /* <DEDUP_REMOVED lines=10> */
.L_x_68:
[----:B------:R-:W-:Y:S05]  /*2f10*/  BSYNC B1 ;  /* 0x0000000000017941 */ /* 0x000fea0003800000 */
.L_x_67:
        /* <DEDUP_REMOVED lines=9> */
.L_x_70:
[----:B------:R-:W-:Y:S05]  /*2fb0*/  BSYNC B1 ;  /* 0x0000000000017941 */ /* 0x000fea0003800000 */
.L_x_69:
        /* <DEDUP_REMOVED lines=9> */
.L_x_72:
[----:B------:R-:W-:Y:S05]  /*3050*/  BSYNC B1 ;  /* 0x0000000000017941 */ /* 0x000fea0003800000 */
.L_x_71:
        /* <DEDUP_REMOVED lines=10> */
.L_x_74:
[----:B------:R-:W-:Y:S05]  /*3100*/  BSYNC B1 ;  /* 0x0000000000017941 */ /* 0x000fea0003800000 */
.L_x_73:
        /* <DEDUP_REMOVED lines=10> */
.L_x_76:
[----:B------:R-:W-:Y:S05]  /*31b0*/  BSYNC B1 ;  /* 0x0000000000017941 */ /* 0x000fea0003800000 */
.L_x_75:
        /* <DEDUP_REMOVED lines=9> */
.L_x_78:
[----:B------:R-:W-:Y:S05]  /*3250*/  BSYNC B1 ;  /* 0x0000000000017941 */ /* 0x000fea0003800000 */
.L_x_77:
        /* <DEDUP_REMOVED lines=9> */
.L_x_80:
[----:B------:R-:W-:Y:S05]  /*32f0*/  BSYNC B1 ;  /* 0x0000000000017941 */ /* 0x000fea0003800000 */
.L_x_79:
        /* <DEDUP_REMOVED lines=10> */
.L_x_82:
[----:B------:R-:W-:Y:S05]  /*33a0*/  BSYNC B1 ;  /* 0x0000000000017941 */ /* 0x000fea0003800000 */
.L_x_81:
        /* <DEDUP_REMOVED lines=10> */
.L_x_84:
[----:B------:R-:W-:Y:S05]  /*3450*/  BSYNC B1 ;  /* 0x0000000000017941 */ /* 0x000fea0003800000 */
.L_x_83:
        /* <DEDUP_REMOVED lines=9> */
.L_x_86:
[----:B------:R-:W-:Y:S05]  /*34f0*/  BSYNC B1 ;  /* 0x0000000000017941 */ /* 0x000fea0003800000 */
.L_x_85:
        /* <DEDUP_REMOVED lines=9> */
.L_x_88:
[----:B------:R-:W-:Y:S05]  /*3590*/  BSYNC B1 ;  /* 0x0000000000017941 */ /* 0x000fea0003800000 */
.L_x_87:
        /* <DEDUP_REMOVED lines=10> */
.L_x_90:
[----:B------:R-:W-:Y:S05]  /*3640*/  BSYNC B1 ;  /* 0x0000000000017941 */ /* 0x000fea0003800000 */
.L_x_89:
[----:B-----5:R-:W-:Y:S01]  /*3650*/  IMAD.U32 R5, R24, 0x10000, RZ ;  /* 0x0001000018057824 */ /* 0x020fe200078e00ff */
[----:B------:R-:W-:Y:S01]  /*3660*/  ISETP.GT.AND P1, PT, R4, 0x39, PT ;  /* 0x000000390400780c */ /* 0x000fe20003f24270 */
[----:B------:R-:W-:Y:S01]  /*3670*/  @P2 IMAD.MOV.U32 R4, RZ, RZ, R8 ;  /* 0x000000ffff042224 */ /* 0x000fe200078e0008 */
[----:B------:R-:W-:Y:S01]  /*3680*/  BSSY B1, `(.L_x_91) ;  /* 0x000000a000017945 */ /* 0x000fe20003800000 */
[----:B------:R-:W-:Y:S01]  /*3690*/  FMUL R5, R5, R56 ;  /* 0x0000003805057220 */ /* 0x000fe20000400000 */
[----:B------:R-:W-:-:S03]  /*36a0*/  ISETP.GT.AND P3, PT, R3, RZ, P1 ;  /* 0x000000ff0300720c */ /* 0x000fc60000f64270 */
[----:B------:R-:W-:-:S05]  /*36b0*/  FFMA R5, R52, R23, R5 ;  /* 0x0000001734057223 */ /* 0x000fca0000000005 */
[----:B------:R-:W-:-:S04]  /*36c0*/  F2FP.BF16.F32.PACK_AB R5, RZ, R5 ;  /* 0x00000005ff05723e */ /* 0x000fc800000010ff */
[----:B0-----:R-:W-:Y:S01]  /*36d0*/  PRMT R14, R5, 0x7610, R14 ;  /* 0x00007610050e7816 */ /* 0x001fe2000000000e */
[----:B------:R-:W-:-:S05]  /*36e0*/  @P2 IMAD.MOV.U32 R5, RZ, RZ, R9 ;  /* 0x000000ffff052224 */ /* 0x000fca00078e0009 */
[----:B------:R0:W-:Y:S01]  /*36f0*/  @P2 STG.E.U16 desc[UR36][R4.64+0x70], R14 ;  /* 0x0000700e04002986 */ /* 0x0001e2000c101524 */
[----:B------:R-:W-:Y:S05]  /*3700*/  @!P3 BRA `(.L_x_92) ;  /* 0x000000000004b947 */ /* 0x000fea0003800000 */
[----:B------:R0:W5:Y:S02]  /*3710*/  LDG.E.LTC128B.U16 R24, desc[UR36][R6.64+0x72] ;  /* 0x0000722406187981 */ /* 0x000164000c1e1520 */
.L_x_92:
[----:B------:R-:W-:Y:S05]  /*3720*/  BSYNC B1 ;  /* 0x0000000000017941 */ /* 0x000fea0003800000 */
.L_x_91:
        /* <DEDUP_REMOVED lines=9> */
.L_x_94:
[----:B------:R-:W-:Y:S05]  /*37c0*/  BSYNC B1 ;  /* 0x0000000000017941 */ /* 0x000fea0003800000 */
.L_x_93:
[----:B-----5:R-:W-:Y:S01]  /*37d0*/  IMAD.U32 R5, R24, 0x10000, RZ ;  /* 0x0001000018057824 */ /* 0x020fe200078e00ff */
[----:B------:R-:W-:Y:S01]  /*37e0*/  ISETP.GT.AND P1, PT, R3, 0x8, P1 ;  /* 0x000000080300780c */ /* 0x000fe20000f24270 */
[----:B0-----:R-:W-:Y:S01]  /*37f0*/  @P0 IMAD.MOV.U32 R4, RZ, RZ, R12 ;  /* 0x000000ffff040224 */ /* 0x001fe200078e000c */
[----:B------:R-:W-:Y:S01]  /*3800*/  BSSY B1, `(.L_x_95) ;  /* 0x0000009000017945 */ /* 0x000fe20003800000 */
[----:B------:R-:W-:-:S04]  /*3810*/  FMUL R5, R5, R56 ;  /* 0x0000003805057220 */ /* 0x000fc80000400000 */
[----:B------:R-:W-:-:S05]  /*3820*/  FFMA R5, R54, R23, R5 ;  /* 0x0000001736057223 */ /* 0x000fca0000000005 */
[----:B------:R-:W-:-:S04]  /*3830*/  F2FP.BF16.F32.PACK_AB R5, RZ, R5 ;  /* 0x00000005ff05723e */ /* 0x000fc800000010ff */
[----:B-1-3--:R-:W-:Y:S01]  /*3840*/  PRMT R6, R5, 0x7610, R6 ;  /* 0x0000761005067816 */ /* 0x00afe20000000006 */
[----:B------:R-:W-:-:S05]  /*3850*/  @P0 IMAD.MOV.U32 R5, RZ, RZ, R13 ;  /* 0x000000ffff050224 */ /* 0x000fca00078e000d */
[----:B------:R0:W-:Y:S01]  /*3860*/  @P0 STG.E.U16 desc[UR36][R4.64+0x70], R6 ;  /* 0x0000700604000986 */ /* 0x0001e2000c101524 */
[----:B------:R-:W-:Y:S05]  /*3870*/  @!P1 BRA `(.L_x_96) ;  /* 0x0000000000049947 */ /* 0x000fea0003800000 */
[----:B------:R1:W5:Y:S02]  /*3880*/  LDG.E.LTC128B.U16 R24, desc[UR36][R10.64+0x72] ;  /* 0x000072240a187981 */ /* 0x000364000c1e1520 */
.L_x_96:
[----:B------:R-:W-:Y:S05]  /*3890*/  BSYNC B1 ;  /* 0x0000000000017941 */ /* 0x000fea0003800000 */
.L_x_95:
[----:B------:R-:W-:Y:S05]  /*38a0*/  @!P1 BRA `(.L_x_97) ;  /* 0x0000000800909947 */ /* 0x000fea0003800000 */
[----:B-----5:R-:W-:-:S04]  /*38b0*/  IMAD.U32 R3, R24, 0x10000, RZ ;  /* 0x0001000018037824 */ /* 0x020fc800078e00ff */
[----:B0-----:R-:W-:-:S04]  /*38c0*/  FMUL R4, R3, R56 ;  /* 0x0000003803047220 */ /* 0x001fc80000400000 */
[----:B------:R-:W-:-:S05]  /*38d0*/  FFMA R4, R55, R23, R4 ;  /* 0x0000001737047223 */ /* 0x000fca0000000004 */
[----:B------:R-:W-:-:S05]  /*38e0*/  F2FP.BF16.F32.PACK_AB R4, RZ, R4 ;  /* 0x00000004ff04723e */ /* 0x000fca00000010ff */
[----:B------:R3:W-:Y:S01]  /*38f0*/  STG.E.U16 desc[UR36][R12.64+0x72], R4 ;  /* 0x000072040c007986 */ /* 0x0007e2000c101524 */
[----:B------:R-:W-:Y:S05]  /*3900*/  BRA `(.L_x_97) ;  /* 0x0000000800787947 */ /* 0x000fea0003800000 */
.L_x_36:
[----:B------:R-:W-:Y:S01]  /*3910*/  ISETP.GT.AND P2, PT, R4, 0x1, PT ;  /* 0x000000010400780c */ /* 0x000fe20003f44270 */
[----:B------:R-:W-:Y:S01]  /*3920*/  ULDC.64 UR4, c[0x0][0x5c0] ;  /* 0x0001700000047ab9 */ /* 0x000fe20000000a00 */
[-C--:B------:R-:W-:Y:S01]  /*3930*/  FMUL R24, R24, R23.reuse ;  /* 0x0000001718187220 */ /* 0x080fe20000400000 */
[-C--:B------:R-:W-:Y:S01]  /*3940*/  FMUL R25, R25, R23.reuse ;  /* 0x0000001719197220 */ /* 0x080fe20000400000 */
[----:B------:R-:W-:Y:S01]  /*3950*/  ISETP.GT.AND P1, PT, R3, RZ, P2 ;  /* 0x000000ff0300720c */ /* 0x000fe20001724270 */
[-C--:B------:R-:W-:Y:S01]  /*3960*/  FMUL R26, R26, R23.reuse ;  /* 0x000000171a1a7220 */ /* 0x080fe20000400000 */
[----:B------:R-:W-:Y:S01]  /*3970*/  LEA R6, P4, R60, UR4, 0x1 ;  /* 0x000000043c067c11 */ /* 0x000fe2000f8808ff */
[-C--:B------:R-:W-:Y:S01]  /*3980*/  FMUL R27, R27, R23.reuse ;  /* 0x000000171b1b7220 */ /* 0x080fe20000400000 */
[----:B------:R-:W-:Y:S01]  /*3990*/  F2FP.BF16.F32.PACK_AB R24, RZ, R24 ;  /* 0x00000018ff18723e */ /* 0x000fe200000010ff */
[-C--:B------:R-:W-:Y:S01]  /*39a0*/  FMUL R28, R28, R23.reuse ;  /* 0x000000171c1c7220 */ /* 0x080fe20000400000 */
[----:B------:R-:W-:Y:S01]  /*39b0*/  LEA.HI.X R7, R60, UR5, R77, 0x1, P4 ;  /* 0x000000053c077c11 */ /* 0x000fe2000a0f0c4d */
[----:B------:R-:W-:Y:S01]  /*39c0*/  FMUL R29, R29, R23 ;  /* 0x000000171d1d7220 */ /* 0x000fe20000400000 */
[----:B------:R-:W-:Y:S01]  /*39d0*/  F2FP.BF16.F32.PACK_AB R25, RZ, R25 ;  /* 0x00000019ff19723e */ /* 0x000fe200000010ff */
[-C--:B------:R-:W-:Y:S01]  /*39e0*/  FMUL R30, R30, R23.reuse ;  /* 0x000000171e1e7220 */ /* 0x080fe20000400000 */
[----:B------:R-:W-:Y:S01]  /*39f0*/  ISETP.GT.AND P2, PT, R3, 0x8, P2 ;  /* 0x000000080300780c */ /* 0x000fe20001744270 */
[----:B------:R-:W-:Y:S01]  /*3a00*/  @P3 STG.E.U16 desc[UR36][R6.64], R24 ;  /* 0x0000001806003986 */ /* 0x000fe2000c101524 */
[C---:B------:R-:W-:Y:S01]  /*3a10*/  SHF.L.U64.HI R69, R68.reuse, 0x4, R69 ;  /* 0x0000000444457819 */ /* 0x040fe20000010245 */
[-C--:B------:R-:W-:Y:S01]  /*3a20*/  FMUL R31, R31, R23.reuse ;  /* 0x000000171f1f7220 */ /* 0x080fe20000400000 */
[----:B------:R-:W-:Y:S01]  /*3a30*/  LEA R8, P3, R68, R6, 0x4 ;  /* 0x0000000644087211 */ /* 0x000fe200078620ff */
[----:B------:R-:W-:Y:S01]  /*3a40*/  @P1 STG.E.U16 desc[UR36][R6.64+0x2], R25 ;  /* 0x0000021906001986 */ /* 0x000fe2000c101524 */
[----:B------:R-:W-:Y:S01]  /*3a50*/  ISETP.GT.AND P1, PT, R3, 0x8, P0 ;  /* 0x000000080300780c */ /* 0x000fe20000724270 */
[----:B------:R-:W-:Y:S01]  /*3a60*/  FMUL R32, R32, R23 ;  /* 0x0000001720207220 */ /* 0x000fe20000400000 */
[----:B------:R-:W-:Y:S01]  /*3a70*/  F2FP.BF16.F32.PACK_AB R26, RZ, R26 ;  /* 0x0000001aff1a723e */ /* 0x000fe200000010ff */
[----:B------:R-:W-:Y:S01]  /*3a80*/  IMAD.X R9, R69, 0x1, R7, P3 ;  /* 0x0000000145097824 */ /* 0x000fe200018e0607 */
[----:B------:R-:W-:Y:S01]  /*3a90*/  F2FP.BF16.F32.PACK_AB R27, RZ, R27 ;  /* 0x0000001bff1b723e */ /* 0x000fe200000010ff */
[-C--:B------:R-:W-:Y:S01]  /*3aa0*/  FMUL R33, R33, R23.reuse ;  /* 0x0000001721217220 */ /* 0x080fe20000400000 */
[----:B------:R-:W-:Y:S01]  /*3ab0*/  ISETP.GT.AND P0, PT, R4, 0x8, PT ;  /* 0x000000080400780c */ /* 0x000fe20003f04270 */
[-C--:B------:R-:W-:Y:S01]  /*3ac0*/  FMUL R34, R34, R23.reuse ;  /* 0x0000001722227220 */ /* 0x080fe20000400000 */
[----:B------:R-:W-:Y:S01]  /*3ad0*/  F2FP.BF16.F32.PACK_AB R28, RZ, R28 ;  /* 0x0000001cff1c723e */ /* 0x000fe200000010ff */
[-C--:B------:R-:W-:Y:S01]  /*3ae0*/  FMUL R35, R35, R23.reuse ;  /* 0x0000001723237220 */ /* 0x080fe20000400000 */
[C---:B------:R-:W-:Y:S01]  /*3af0*/  ISETP.GT.AND P4, PT, R3.reuse, RZ, P0 ;  /* 0x000000ff0300720c */ /* 0x040fe20000784270 */
[----:B------:R-:W-:Y:S01]  /*3b00*/  FMUL R36, R36, R23 ;  /* 0x0000001724247220 */ /* 0x000fe20000400000 */
[----:B------:R-:W-:Y:S01]  /*3b10*/  F2FP.BF16.F32.PACK_AB R29, RZ, R29 ;  /* 0x0000001dff1d723e */ /* 0x000fe200000010ff */
[----:B------:R-:W-:Y:S01]  /*3b20*/  @P1 STG.E.U16 desc[UR36][R8.64], R26 ;  /* 0x0000001a08001986 */ /* 0x000fe2000c101524 */
[----:B------:R-:W-:Y:S01]  /*3b30*/  ISETP.GT.AND P1, PT, R3, 0x8, P0 ;  /* 0x000000080300780c */ /* 0x000fe20000724270 */
[-C--:B------:R-:W-:Y:S01]  /*3b40*/  FMUL R37, R37, R23.reuse ;  /* 0x0000001725257220 */ /* 0x080fe20000400000 */
[C---:B------:R-:W-:Y:S01]  /*3b50*/  ISETP.GT.AND P0, PT, R4.reuse, 0x10, PT ;  /* 0x000000100400780c */ /* 0x040fe20003f04270 */
[----:B------:R-:W-:Y:S01]  /*3b60*/  @P2 STG.E.U16 desc[UR36][R8.64+0x2], R27 ;  /* 0x0000021b08002986 */ /* 0x000fe2000c101524 */
[----:B------:R-:W-:Y:S01]  /*3b70*/  ISETP.GT.AND P2, PT, R4, 0x9, PT ;  /* 0x000000090400780c */ /* 0x000fe20003f44270 */
[-C--:B------:R-:W-:Y:S01]  /*3b80*/  FMUL R38, R38, R23.reuse ;  /* 0x0000001726267220 */ /* 0x080fe20000400000 */
[----:B------:R-:W-:Y:S01]  /*3b90*/  F2FP.BF16.F32.PACK_AB R30, RZ, R30 ;  /* 0x0000001eff1e723e */ /* 0x000fe200000010ff */
[-C--:B------:R-:W-:Y:S01]  /*3ba0*/  FMUL R39, R39, R23.reuse ;  /* 0x0000001727277220 */ /* 0x080fe20000400000 */
[C---:B------:R-:W-:Y:S01]  /*3bb0*/  ISETP.GT.AND P3, PT, R3.reuse, RZ, P2 ;  /* 0x000000ff0300720c */ /* 0x040fe20001764270 */
[----:B------:R-:W-:Y:S01]  /*3bc0*/  @P4 STG.E.U16 desc[UR36][R6.64+0x10], R28 ;  /* 0x0000101c06004986 */ /* 0x000fe2000c101524 */
[----:B------:R-:W-:Y:S01]  /*3bd0*/  ISETP.GT.AND P2, PT, R3, 0x8, P2 ;  /* 0x000000080300780c */ /* 0x000fe20001744270 */
[----:B------:R-:W-:Y:S01]  /*3be0*/  FMUL R40, R40, R23 ;  /* 0x0000001728287220 */ /* 0x000fe20000400000 */
[----:B------:R-:W-:Y:S01]  /*3bf0*/  F2FP.BF16.F32.PACK_AB R31, RZ, R31 ;  /* 0x0000001fff1f723e */ /* 0x000fe200000010ff */
[-C--:B------:R-:W-:Y:S01]  /*3c00*/  FMUL R41, R41, R23.reuse ;  /* 0x0000001729297220 */ /* 0x080fe20000400000 */
[----:B------:R-:W-:Y:S01]  /*3c10*/  ISETP.GT.AND P4, PT, R3, RZ, P0 ;  /* 0x000000ff0300720c */ /* 0x000fe20000784270 */
[-C--:B------:R-:W-:Y:S01]  /*3c20*/  FMUL R42, R42, R23.reuse ;  /* 0x000000172a2a7220 */ /* 0x080fe20000400000 */
[----:B------:R-:W-:Y:S01]  /*3c30*/  F2FP.BF16.F32.PACK_AB R32, RZ, R32 ;  /* 0x00000020ff20723e */ /* 0x000fe200000010ff */
[----:B------:R-:W-:Y:S01]  /*3c40*/  FMUL R43, R43, R23 ;  /* 0x000000172b2b7220 */ /* 0x000fe20000400000 */
[----:B------:R-:W-:Y:S01]  /*3c50*/  F2FP.BF16.F32.PACK_AB R33, RZ, R33 ;  /* 0x00000021ff21723e */ /* 0x000fe200000010ff */
[-C--:B------:R-:W-:Y:S01]  /*3c60*/  FMUL R44, R44, R23.reuse ;  /* 0x000000172c2c7220 */ /* 0x080fe20000400000 */
[----:B------:R-:W-:Y:S01]  /*3c70*/  F2FP.BF16.F32.PACK_AB R34, RZ, R34 ;  /* 0x00000022ff22723e */ /* 0x000fe200000010ff */
[----:B------:R-:W-:Y:S01]  /*3c80*/  @P3 STG.E.U16 desc[UR36][R6.64+0x12], R29 ;  /* 0x0000121d06003986 */ /* 0x000fe2000c101524 */
[----:B------:R-:W-:Y:S01]  /*3c90*/  ISETP.GT.AND P3, PT, R4, 0x11, PT ;  /* 0x000000110400780c */ /* 0x000fe20003f64270 */
[----:B------:R-:W-:Y:S01]  /*3ca0*/  FMUL R45, R45, R23 ;  /* 0x000000172d2d7220 */ /* 0x000fe20000400000 */
[----:B------:R-:W-:Y:S01]  /*3cb0*/  F2FP.BF16.F32.PACK_AB R35, RZ, R35 ;  /* 0x00000023ff23723e */ /* 0x000fe200000010ff */
[----:B------:R-:W-:Y:S01]  /*3cc0*/  @P1 STG.E.U16 desc[UR36][R8.64+0x10], R30 ;  /* 0x0000101e08001986 */ /* 0x000fe2000c101524 */
[C---:B------:R-:W-:Y:S01]  /*3cd0*/  ISETP.GT.AND P1, PT, R3.reuse, 0x8, P0 ;  /* 0x000000080300780c */ /* 0x040fe20000724270 */
[-C--:B------:R-:W-:Y:S01]  /*3ce0*/  FMUL R46, R46, R23.reuse ;  /* 0x000000172e2e7220 */ /* 0x080fe20000400000 */
[----:B------:R-:W-:Y:S01]  /*3cf0*/  ISETP.GT.AND P0, PT, R4, 0x18, PT ;  /* 0x000000180400780c */ /* 0x000fe20003f04270 */
[----:B------:R-:W-:Y:S01]  /*3d00*/  @P2 STG.E.U16 desc[UR36][R8.64+0x12], R31 ;  /* 0x0000121f08002986 */ /* 0x000fe2000c101524 */
[----:B------:R-:W-:Y:S01]  /*3d10*/  ISETP.GT.AND P2, PT, R3, RZ, P3 ;  /* 0x000000ff0300720c */ /* 0x000fe20001f44270 */
[-C--:B------:R-:W-:Y:S01]  /*3d20*/  FMUL R47, R47, R23.reuse ;  /* 0x000000172f2f7220 */ /* 0x080fe20000400000 */
[C---:B------:R-:W-:Y:S01]  /*3d30*/  ISETP.GT.AND P3, PT, R3.reuse, 0x8, P3 ;  /* 0x000000080300780c */ /* 0x040fe20001f64270 */
[----:B------:R-:W-:Y:S01]  /*3d40*/  @P4 STG.E.U16 desc[UR36][R6.64+0x20], R32 ;  /* 0x0000202006004986 */ /* 0x000fe2000c101524 */
[----:B------:R-:W-:Y:S01]  /*3d50*/  ISETP.GT.AND P4, PT, R3, RZ, P0 ;  /* 0x000000ff0300720c */ /* 0x000fe20000784270 */
[-C--:B------:R-:W-:Y:S01]  /*3d60*/  FMUL R48, R48, R23.reuse ;  /* 0x0000001730307220 */ /* 0x080fe20000400000 */
[----:B------:R-:W-:Y:S01]  /*3d70*/  F2FP.BF16.F32.PACK_AB R36, RZ, R36 ;  /* 0x00000024ff24723e */ /* 0x000fe200000010ff */
[----:B------:R-:W-:Y:S01]  /*3d80*/  FMUL R49, R49, R23 ;  /* 0x0000001731317220 */ /* 0x000fe20000400000 */
[----:B------:R-:W-:Y:S01]  /*3d90*/  F2FP.BF16.F32.PACK_AB R37, RZ, R37 ;  /* 0x00000025ff25723e */ /* 0x000fe200000010ff */
[-C--:B------:R-:W-:Y:S01]  /*3da0*/  FMUL R50, R50, R23.reuse ;  /* 0x0000001732327220 */ /* 0x080fe20000400000 */
[----:B------:R-:W-:Y:S01]  /*3db0*/  F2FP.BF16.F32.PACK_AB R38, RZ, R38 ;  /* 0x00000026ff26723e */ /* 0x000fe200000010ff */
[----:B------:R-:W-:Y:S01]  /*3dc0*/  FMUL R51, R51, R23 ;  /* 0x0000001733337220 */ /* 0x000fe20000400000 */
[----:B------:R-:W-:Y:S01]  /*3dd0*/  F2FP.BF16.F32.PACK_AB R39, RZ, R39 ;  /* 0x00000027ff27723e */ /* 0x000fe200000010ff */
[----:B------:R-:W-:Y:S01]  /*3de0*/  @P2 STG.E.U16 desc[UR36][R6.64+0x22], R33 ;  /* 0x0000222106002986 */ /* 0x000fe2000c101524 */
[----:B------:R-:W-:Y:S01]  /*3df0*/  F2FP.BF16.F32.PACK_AB R40, RZ, R40 ;  /* 0x00000028ff28723e */ /* 0x000fe200000010ff */
        /* <DEDUP_REMOVED lines=10> */
[----:B------:R-:W-:Y:S01]  /*3ea0*/  @P4 STG.E.U16 desc[UR36][R6.64+0x30], R36 ;  /* 0x0000302406004986 */ /* 0x000fe2000c101524 */
[----:B------:R-:W-:Y:S01]  /*3eb0*/  ISETP.GT.AND P2, PT, R3, RZ, P3 ;  /* 0x000000ff0300720c */ /* 0x000fe20001f44270 */
[----:B------:R-:W-:Y:S01]  /*3ec0*/  FMUL R55, R55, R23 ;  /* 0x0000001737377220 */ /* 0x000fe20000400000 */
[----:B------:R-:W-:-:S02]  /*3ed0*/  ISETP.GT.AND P4, PT, R3, 0x8, P3 ;  /* 0x000000080300780c */ /* 0x000fc40001f84270 */
[C---:B------:R-:W-:Y:S02]  /*3ee0*/  ISETP.GT.AND P3, PT, R3.reuse, RZ, P0 ;  /* 0x000000ff0300720c */ /* 0x040fe40000764270 */
[----:B------:R-:W-:Y:S02]  /*3ef0*/  ISETP.GT.AND P0, PT, R3, 0x8, P0 ;  /* 0x000000080300780c */ /* 0x000fe40000704270 */
[----:B------:R-:W-:Y:S02]  /*3f00*/  F2FP.BF16.F32.PACK_AB R43, RZ, R43 ;  /* 0x0000002bff2b723e */ /* 0x000fe400000010ff */
[----:B------:R-:W-:Y:S02]  /*3f10*/  F2FP.BF16.F32.PACK_AB R44, RZ, R44 ;  /* 0x0000002cff2c723e */ /* 0x000fe400000010ff */
[----:B------:R-:W-:Y:S01]  /*3f20*/  F2FP.BF16.F32.PACK_AB R45, RZ, R45 ;  /* 0x0000002dff2d723e */ /* 0x000fe200000010ff */
[----:B------:R-:W-:Y:S01]  /*3f30*/  @P2 STG.E.U16 desc[UR36][R6.64+0x32], R37 ;  /* 0x0000322506002986 */ /* 0x000fe2000c101524 */
[----:B------:R-:W-:-:S02]  /*3f40*/  F2FP.BF16.F32.PACK_AB R46, RZ, R46 ;  /* 0x0000002eff2e723e */ /* 0x000fc400000010ff */
[----:B------:R-:W-:Y:S01]  /*3f50*/  F2FP.BF16.F32.PACK_AB R47, RZ, R47 ;  /* 0x0000002fff2f723e */ /* 0x000fe200000010ff */
[----:B------:R-:W-:Y:S01]  /*3f60*/  @P1 STG.E.U16 desc[UR36][R8.64+0x30], R38 ;  /* 0x0000302608001986 */ /* 0x000fe2000c101524 */
[C---:B------:R-:W-:Y:S02]  /*3f70*/  ISETP.GT.AND P1, PT, R4.reuse, 0x28, PT ;  /* 0x000000280400780c */ /* 0x040fe40003f24270 */
[----:B------:R-:W-:Y:S01]  /*3f80*/  F2FP.BF16.F32.PACK_AB R48, RZ, R48 ;  /* 0x00000030ff30723e */ /* 0x000fe200000010ff */
[----:B------:R-:W-:Y:S01]  /*3f90*/  @P4 STG.E.U16 desc[UR36][R8.64+0x32], R39 ;  /* 0x0000322708004986 */ /* 0x000fe2000c101524 */
[----:B------:R-:W-:Y:S02]  /*3fa0*/  ISETP.GT.AND P4, PT, R4, 0x21, PT ;  /* 0x000000210400780c */ /* 0x000fe40003f84270 */
[----:B------:R-:W-:Y:S01]  /*3fb0*/  F2FP.BF16.F32.PACK_AB R49, RZ, R49 ;  /* 0x00000031ff31723e */ /* 0x000fe200000010ff */
[----:B------:R-:W-:Y:S01]  /*3fc0*/  @P3 STG.E.U16 desc[UR36][R6.64+0x40], R40 ;  /* 0x0000402806003986 */ /* 0x000fe2000c101524 */
[----:B------:R-:W-:-:S02]  /*3fd0*/  ISETP.GT.AND P2, PT, R3, RZ, P4 ;  /* 0x000000ff0300720c */ /* 0x000fc40002744270 */
[C---:B------:R-:W-:Y:S02]  /*3fe0*/  ISETP.GT.AND P4, PT, R3.reuse, 0x8, P4 ;  /* 0x000000080300780c */ /* 0x040fe40002784270 */
        /* <DEDUP_REMOVED lines=12> */
[C---:B------:R-:W-:Y:S02]  /*40b0*/  ISETP.GT.AND P2, PT, R3.reuse, RZ, P0 ;  /* 0x000000ff0300720c */ /* 0x040fe40000744270 */
[----:B------:R-:W-:Y:S01]  /*40c0*/  ISETP.GT.AND P0, PT, R3, 0x8, P0 ;  /* 0x000000080300780c */ /* 0x000fe20000704270 */
[----:B------:R-:W-:Y:S01]  /*40d0*/  @P3 STG.E.U16 desc[UR36][R6.64+0x50], R44 ;  /* 0x0000502c06003986 */ /* 0x000fe2000c101524 */
[----:B------:R-:W-:-:S04]  /*40e0*/  ISETP.GT.AND P3, PT, R4, 0x30, PT ;  /* 0x000000300400780c */ /* 0x000fc80003f64270 */
[C---:B------:R-:W-:Y:S02]  /*40f0*/  ISETP.GT.AND P4, PT, R3.reuse, RZ, P3 ;  /* 0x000000ff0300720c */ /* 0x040fe40001f84270 */
[----:B------:R-:W-:-:S03]  /*4100*/  ISETP.GT.AND P3, PT, R3, 0x8, P3 ;  /* 0x000000080300780c */ /* 0x000fc60001f64270 */
[----:B------:R-:W-:Y:S01]  /*4110*/  @P2 STG.E.U16 desc[UR36][R6.64+0x52], R45 ;  /* 0x0000522d06002986 */ /* 0x000fe2000c101524 */
[----:B------:R-:W-:-:S03]  /*4120*/  ISETP.GT.AND P2, PT, R4, 0x39, PT ;  /* 0x000000390400780c */ /* 0x000fc60003f44270 */
[----:B------:R-:W-:Y:S01]  /*4130*/  @P1 STG.E.U16 desc[UR36][R8.64+0x50], R46 ;  /* 0x0000502e08001986 */ /* 0x000fe2000c101524 */
[----:B------:R-:W-:-:S03]  /*4140*/  ISETP.GT.AND P1, PT, R4, 0x38, PT ;  /* 0x000000380400780c */ /* 0x000fc60003f24270 */
[----:B------:R-:W-:Y:S01]  /*4150*/  @P0 STG.E.U16 desc[UR36][R8.64+0x52], R47 ;  /* 0x0000522f08000986 */ /* 0x000fe2000c101524 */
[----:B------:R-:W-:-:S03]  /*4160*/  ISETP.GT.AND P0, PT, R4, 0x31, PT ;  /* 0x000000310400780c */ /* 0x000fc60003f04270 */
[----:B------:R-:W-:Y:S01]  /*4170*/  @P4 STG.E.U16 desc[UR36][R6.64+0x60], R48 ;  /* 0x0000603006004986 */ /* 0x000fe2000c101524 */
[C---:B------:R-:W-:Y:S02]  /*4180*/  ISETP.GT.AND P4, PT, R3.reuse, RZ, P0 ;  /* 0x000000ff0300720c */ /* 0x040fe40000784270 */
[----:B------:R-:W-:-:S11]  /*4190*/  ISETP.GT.AND P0, PT, R3, 0x8, P0 ;  /* 0x000000080300780c */ /* 0x000fd60000704270 */
[----:B------:R-:W-:Y:S02]  /*41a0*/  @P4 IMAD.MOV.U32 R4, RZ, RZ, R6 ;  /* 0x000000ffff044224 */ /* 0x000fe400078e0006 */
[----:B------:R-:W-:-:S05]  /*41b0*/  @P4 IMAD.MOV.U32 R5, RZ, RZ, R7 ;  /* 0x000000ffff054224 */ /* 0x000fca00078e0007 */
[----:B------:R0:W-:Y:S01]  /*41c0*/  @P4 STG.E.U16 desc[UR36][R4.64+0x62], R49 ;  /* 0x0000623104004986 */ /* 0x0001e2000c101524 */
[C---:B------:R-:W-:Y:S02]  /*41d0*/  ISETP.GT.AND P4, PT, R3.reuse, RZ, P2 ;  /* 0x000000ff0300720c */ /* 0x040fe40001784270 */
[----:B------:R-:W-:Y:S01]  /*41e0*/  ISETP.GT.AND P2, PT, R3, 0x8, P2 ;  /* 0x000000080300780c */ /* 0x000fe20001744270 */
[----:B0-----:R-:W-:Y:S02]  /*41f0*/  @P3 IMAD.MOV.U32 R4, RZ, RZ, R8 ;  /* 0x000000ffff043224 */ /* 0x001fe400078e0008 */
[----:B------:R-:W-:-:S05]  /*4200*/  @P3 IMAD.MOV.U32 R5, RZ, RZ, R9 ;  /* 0x000000ffff053224 */ /* 0x000fca00078e0009 */
[----:B------:R0:W-:Y:S01]  /*4210*/  @P3 STG.E.U16 desc[UR36][R4.64+0x60], R50 ;  /* 0x0000603204003986 */ /* 0x0001e2000c101524 */
[C---:B------:R-:W-:Y:S02]  /*4220*/  ISETP.GT.AND P3, PT, R3.reuse, RZ, P1 ;  /* 0x000000ff0300720c */ /* 0x040fe40000f64270 */
[----:B------:R-:W-:Y:S01]  /*4230*/  ISETP.GT.AND P1, PT, R3, 0x8, P1 ;  /* 0x000000080300780c */ /* 0x000fe20000f24270 */
[----:B0-----:R-:W-:Y:S02]  /*4240*/  @P0 IMAD.MOV.U32 R4, RZ, RZ, R8 ;  /* 0x000000ffff040224 */ /* 0x001fe400078e0008 */
[----:B------:R-:W-:-:S05]  /*4250*/  @P0 IMAD.MOV.U32 R5, RZ, RZ, R9 ;  /* 0x000000ffff050224 */ /* 0x000fca00078e0009 */
[----:B------:R0:W-:Y:S03]  /*4260*/  @P0 STG.E.U16 desc[UR36][R4.64+0x62], R51 ;  /* 0x0000623304000986 */ /* 0x0001e6000c101524 */
[----:B0-----:R-:W-:Y:S02]  /*4270*/  @P3 IMAD.MOV.U32 R4, RZ, RZ, R6 ;  /* 0x000000ffff043224 */ /* 0x001fe400078e0006 */
[----:B------:R-:W-:-:S05]  /*4280*/  @P3 IMAD.MOV.U32 R5, RZ, RZ, R7 ;  /* 0x000000ffff053224 */ /* 0x000fca00078e0007 */
[----:B------:R0:W-:Y:S04]  /*4290*/  @P3 STG.E.U16 desc[UR36][R4.64+0x70], R52 ;  /* 0x0000703404003986 */ /* 0x0001e8000c101524 */
[----:B------:R1:W-:Y:S01]  /*42a0*/  @P4 STG.E.U16 desc[UR36][R6.64+0x72], R53 ;  /* 0x0000723506004986 */ /* 0x0003e2000c101524 */
[----:B0-----:R-:W-:Y:S02]  /*42b0*/  @P1 IMAD.MOV.U32 R4, RZ, RZ, R8 ;  /* 0x000000ffff041224 */ /* 0x001fe400078e0008 */
[----:B------:R-:W-:-:S05]  /*42c0*/  @P1 IMAD.MOV.U32 R5, RZ, RZ, R9 ;  /* 0x000000ffff051224 */ /* 0x000fca00078e0009 */
[----:B------:R1:W-:Y:S04]  /*42d0*/  @P1 STG.E.U16 desc[UR36][R4.64+0x70], R54 ;  /* 0x0000703604001986 */ /* 0x0003e8000c101524 */
[----:B------:R1:W-:Y:S02]  /*42e0*/  @P2 STG.E.U16 desc[UR36][R8.64+0x72], R55 ;  /* 0x0000723708002986 */ /* 0x0003e4000c101524 */
.L_x_97:
[----:B------:R-:W-:Y:S05]  /*42f0*/  BSYNC B0 ;  /* 0x0000000000007941 */ /* 0x000fea0003800000 */
.L_x_35:
[----:B------:R-:W-:Y:S01]  /*4300*/  ULDC UR4, c[0x0][0xc] ;  /* 0x0000030000047ab9 */ /* 0x000fe20000000800 */
[----:B------:R-:W-:Y:S01]  /*4310*/  ULDC UR5, c[0x0][0x10] ;  /* 0x0000040000057ab9 */ /* 0x000fe20000000800 */
[----:B------:R-:W0:Y:S01]  /*4320*/  LDC R3, c[0x0][0x14] ;  /* 0x00000500ff037b82 */ /* 0x000e220000000800 */
[----:B------:R-:W-:Y:S01]  /*4330*/  UIMAD.WIDE.U32 UR4, UR4, UR5, URZ ;  /* 0x00000005040472a5 */ /* 0x000fe2000f8e003f */
[----:B------:R-:W-:Y:S02]  /*4340*/  IMAD.MOV.U32 R61, RZ, RZ, -0x1 ;  /* 0xffffffffff3d7424 */ /* 0x000fe400078e00ff */
[----:B------:R-:W-:-:S03]  /*4350*/  IMAD.MOV.U32 R57, RZ, RZ, -0x1 ;  /* 0xffffffffff397424 */ /* 0x000fc600078e00ff */
[----:B0-----:R-:W-:-:S04]  /*4360*/  IMAD.WIDE.U32 R16, R3, UR4, R16 ;  /* 0x0000000403107c25 */ /* 0x001fc8000f8e0010 */
[----:B------:R-:W-:Y:S01]  /*4370*/  IMAD R3, R3, UR5, RZ ;  /* 0x0000000503037c24 */ /* 0x000fe2000f8e02ff */
[----:B------:R-:W-:Y:S02]  /*4380*/  ULDC.64 UR4, c[0x0][0x650] ;  /* 0x0001940000047ab9 */ /* 0x000fe40000000a00 */
[----:B------:R-:W-:Y:S01]  /*4390*/  ISETP.GE.U32.AND P0, PT, R16, UR4, PT ;  /* 0x0000000410007c0c */ /* 0x000fe2000bf06070 */
[--C-:B------:R-:W-:Y:S01]  /*43a0*/  IMAD.IADD R17, R17, 0x1, R3.reuse ;  /* 0x0000000111117824 */ /* 0x100fe200078e0203 */
[----:B------:R-:W-:-:S04]  /*43b0*/  PRMT R3, RZ, 0x7610, R3 ;  /* 0x00007610ff037816 */ /* 0x000fc80000000003 */
[----:B------:R-:W-:-:S13]  /*43c0*/  ISETP.GE.U32.AND.EX P0, PT, R17, UR5, PT, P0 ;  /* 0x0000000511007c0c */ /* 0x000fda000bf06100 */
[----:B------:R-:W-:Y:S05]  /*43d0*/  @P0 BRA `(.L_x_98) ;  /* 0x0000000400640947 */ /* 0x000fea0003800000 */
[----:B---3--:R-:W0:Y:S01]  /*43e0*/  S2R R12, SR_CTAID.X ;  /* 0x00000000000c7919 */ /* 0x008e220000002500 */
[----:B-12-4-:R-:W1:Y:S01]  /*43f0*/  LDC.64 R10, c[0x0][0x628] ;  /* 0x00018a00ff0a7b82 */ /* 0x016e620000000a00 */
[----:B------:R-:W-:Y:S01]  /*4400*/  ULDC UR4, c[0x0][0x150] ;  /* 0x0000540000047ab9 */ /* 0x000fe20000000800 */
[----:B------:R-:W-:Y:S01]  /*4410*/  IMAD.MOV.U32 R8, RZ, RZ, R16 ;  /* 0x000000ffff087224 */ /* 0x000fe200078e0010 */
[----:B-----5:R-:W2:Y:S01]  /*4420*/  S2R R24, SR_CTAID.Y ;  /* 0x0000000000187919 */ /* 0x020ea20000002600 */
[----:B------:R-:W-:-:S04]  /*4430*/  IMAD.MOV.U32 R9, RZ, RZ, R17 ;  /* 0x000000ffff097224 */ /* 0x000fc800078e0011 */
[----:B------:R-:W3:Y:S08]  /*4440*/  LDC R21, c[0x0][0x144] ;  /* 0x00005100ff157b82 */ /* 0x000ef00000000800 */
[----:B------:R-:W4:Y:S08]  /*4450*/  LDC R0, c[0x0][0x630] ;  /* 0x00018c00ff007b82 */ /* 0x000f300000000800 */
[----:B------:R-:W2:Y:S01]  /*4460*/  LDC.64 R14, c[0x0][0x620] ;  /* 0x00018800ff0e7b82 */ /* 0x000ea20000000a00 */
[----:B-1----:R-:W-:-:S04]  /*4470*/  ISETP.NE.U32.AND P0, PT, R10, RZ, PT ;  /* 0x000000ff0a00720c */ /* 0x002fc80003f05070 */
[----:B------:R-:W-:Y:S02]  /*4480*/  ISETP.NE.AND.EX P0, PT, R11, RZ, PT, P0 ;  /* 0x000000ff0b00720c */ /* 0x000fe40003f05300 */
[----:B0-----:R-:W-:-:S05]  /*4490*/  I2FP.F32.U32 R3, R12 ;  /* 0x0000000c00037245 */ /* 0x001fca0000201000 */
[----:B------:R-:W-:-:S04]  /*44a0*/  FMUL R3, R3, UR4 ;  /* 0x0000000403037c20 */ /* 0x000fc80008400000 */
[----:B------:R0:W1:Y:S02]  /*44b0*/  F2I.U32.TRUNC.NTZ R20, R3 ;  /* 0x0000000300147305 */ /* 0x000064000020f000 */
[----:B---34-:R-:W-:Y:S05]  /*44c0*/  @!P0 BRA `(.L_x_99) ;  /* 0x0000000000288947 */ /* 0x018fea0003800000 */
[----:B0-----:R-:W0:Y:S02]  /*44d0*/  LDC R3, c[0x0][0x634] ;  /* 0x00018d00ff037b82 */ /* 0x001e240000000800 */
        /* <DEDUP_REMOVED lines=9> */
.L_x_99:
[----:B------:R-:W3:Y:S01]  /*4570*/  LDC.64 R28, c[0x0][0x640] ;  /* 0x00019000ff1c7b82 */ /* 0x000ee20000000a00 */
[-CC-:B------:R-:W-:Y:S01]  /*4580*/  SHF.R.U64 R57, R8, R0.reuse, R9.reuse ;  /* 0x0000000008397219 */ /* 0x180fe20000001209 */
[----:B-1----:R-:W-:Y:S01]  /*4590*/  IMAD.MOV R20, RZ, RZ, -R20 ;  /* 0x000000ffff147224 */ /* 0x002fe200078e0a14 */
[----:B------:R-:W-:Y:S01]  /*45a0*/  SHF.R.U32.HI R0, RZ, R0, R9 ;  /* 0x00000000ff007219 */ /* 0x000fe20000011609 */
[----:B------:R-:W-:Y:S01]  /*45b0*/  ULDC UR4, c[0x0][0x154] ;  /* 0x0000550000047ab9 */ /* 0x000fe20000000800 */
[----:B0-----:R-:W-:Y:S01]  /*45c0*/  IADD3 R3, P0, RZ, -R57, RZ ;  /* 0x80000039ff037210 */ /* 0x001fe20007f1e0ff */
[----:B------:R-:W-:Y:S02]  /*45d0*/  IMAD R21, R21, R20, R12 ;  /* 0x0000001415157224 */ /* 0x000fe400078e020c */
[----:B------:R-:W0:Y:S01]  /*45e0*/  LDC R6, c[0x0][0x618] ;  /* 0x00018600ff067b82 */ /* 0x000e220000000800 */
[----:B------:R-:W-:Y:S02]  /*45f0*/  IMAD.MOV.U32 R7, RZ, RZ, 0x1 ;  /* 0x00000001ff077424 */ /* 0x000fe400078e00ff */
[----:B------:R-:W-:-:S04]  /*4600*/  IMAD.X R5, RZ, RZ, ~R0, P0 ;  /* 0x000000ffff057224 */ /* 0x000fc800000e0e00 */
[-C--:B--2---:R-:W-:Y:S01]  /*4610*/  IMAD R0, R5, R14.reuse, RZ ;  /* 0x0000000e05007224 */ /* 0x084fe200078e02ff */
[----:B------:R-:W1:Y:S01]  /*4620*/  LDC R8, c[0x0][0x608] ;  /* 0x00018200ff087b82 */ /* 0x000e620000000800 */
[----:B------:R-:W-:-:S04]  /*4630*/  IMAD.WIDE.U32 R4, R3, R14, R16 ;  /* 0x0000000e03047225 */ /* 0x000fc800078e0010 */
[----:B------:R-:W-:Y:S01]  /*4640*/  IMAD R3, R3, R15, R0 ;  /* 0x0000000f03037224 */ /* 0x000fe200078e0200 */
[----:B------:R-:W-:Y:S02]  /*4650*/  I2FP.F32.U32 R0, R24 ;  /* 0x0000001800007245 */ /* 0x000fe40000201000 */
[----:B------:R-:W2:Y:S01]  /*4660*/  LDC R26, c[0x0][0x658] ;  /* 0x00019600ff1a7b82 */ /* 0x000ea20000000800 */
[----:B------:R-:W-:Y:S01]  /*4670*/  IMAD.IADD R3, R5, 0x1, R3 ;  /* 0x0000000105037824 */ /* 0x000fe200078e0203 */
[----:B---3--:R-:W-:Y:S01]  /*4680*/  ISETP.NE.U32.AND P0, PT, R28, RZ, PT ;  /* 0x000000ff1c00720c */ /* 0x008fe20003f05070 */
[----:B------:R-:W-:Y:S01]  /*4690*/  FMUL R0, R0, UR4 ;  /* 0x0000000400007c20 */ /* 0x000fe20008400000 */
[----:B------:R-:W-:Y:S02]  /*46a0*/  IMAD.MOV.U32 R5, RZ, RZ, -0x1 ;  /* 0xffffffffff057424 */ /* 0x000fe400078e00ff */
[----:B------:R-:W-:Y:S01]  /*46b0*/  ISETP.NE.AND.EX P0, PT, R29, RZ, PT, P0 ;  /* 0x000000ff1d00720c */ /* 0x000fe20003f05300 */
[----:B------:R3:W4:Y:S01]  /*46c0*/  F2I.U32.TRUNC.NTZ R13, R0 ;  /* 0x00000000000d7305 */ /* 0x000722000020f000 */
[----:B------:R-:W3:Y:S01]  /*46d0*/  LDC R15, c[0x0][0x148] ;  /* 0x00005200ff0f7b82 */ /* 0x000ee20000000800 */
[----:B0-----:R-:W-:-:S02]  /*46e0*/  SHF.R.U64 R12, R4, R6, R3 ;  /* 0x00000006040c7219 */ /* 0x001fc40000001203 */
[----:B------:R-:W-:-:S05]  /*46f0*/  SHF.R.U32.HI R3, RZ, R6, R3 ;  /* 0x00000006ff037219 */ /* 0x000fca0000011603 */
[----:B------:R-:W0:Y:S01]  /*4700*/  LDC R20, c[0x0][0x600] ;  /* 0x00018000ff147b82 */ /* 0x000e220000000800 */
[-CC-:B-1----:R-:W-:Y:S02]  /*4710*/  SHF.R.U64 R10, R12, R8.reuse, R3.reuse ;  /* 0x000000080c0a7219 */ /* 0x182fe40000001203 */
[----:B------:R-:W-:-:S05]  /*4720*/  SHF.R.U32.HI R3, RZ, R8, R3 ;  /* 0x00000008ff037219 */ /* 0x000fca0000011603 */
[----:B------:R-:W1:Y:S01]  /*4730*/  LDC R27, c[0x0][0x648] ;  /* 0x00019200ff1b7b82 */ /* 0x000e620000000800 */
[-C--:B--2---:R-:W-:Y:S02]  /*4740*/  SHF.L.U32 R4, R5, R26.reuse, RZ ;  /* 0x0000001a05047219 */ /* 0x084fe400000006ff */
[-CC-:B------:R-:W-:Y:S02]  /*4750*/  SHF.R.U64 R14, R10, R26.reuse, R3.reuse ;  /* 0x0000001a0a0e7219 */ /* 0x180fe40000001203 */
[----:B------:R-:W-:Y:S02]  /*4760*/  SHF.R.U32.HI R5, RZ, R26, R3 ;  /* 0x0000001aff057219 */ /* 0x000fe40000011603 */
[----:B------:R-:W-:Y:S01]  /*4770*/  LOP3.LUT R25, RZ, R4, RZ, 0x33, !PT ;  /* 0x00000004ff197212 */ /* 0x000fe200078e33ff */
[----:B------:R-:W2:Y:S01]  /*4780*/  LDC R30, c[0x0][0x638] ;  /* 0x00018e00ff1e7b82 */ /* 0x000ea20000000800 */
[----:B------:R-:W-:Y:S01]  /*4790*/  SHF.L.U32 R26, R7, R26, RZ ;  /* 0x0000001a071a7219 */ /* 0x000fe200000006ff */
[----:B------:R-:W-:-:S06]  /*47a0*/  IMAD.MOV.U32 R4, RZ, RZ, R14 ;  /* 0x000000ffff047224 */ /* 0x000fcc00078e000e */
[----:B------:R-:W0:Y:S01]  /*47b0*/  LDC R31, c[0x0][0x610] ;  /* 0x00018400ff1f7b82 */ /* 0x000e220000000800 */
[----:B----4-:R-:W-:Y:S05]  /*47c0*/  @!P0 BRA `(.L_x_100) ;  /* 0x0000000000288947 */ /* 0x010fea0003800000 */
        /* <DEDUP_REMOVED lines=10> */
.L_x_100:
[----:B------:R-:W-:Y:S01]  /*4870*/  ISETP.NE.AND P0, PT, R2, 0x1, PT ;  /* 0x000000010200780c */ /* 0x000fe20003f05270 */
[----:B0-----:R-:W-:Y:S01]  /*4880*/  VIADD R7, R20, 0xffffffff ;  /* 0xffffffff14077836 */ /* 0x001fe20000000000 */
[----:B-1-3--:R-:W-:Y:S01]  /*4890*/  SHF.R.U64 R0, R4, R27, R5 ;  /* 0x0000001b04007219 */ /* 0x00afe20000001205 */
[----:B------:R-:W-:Y:S01]  /*48a0*/  IMAD.MOV R13, RZ, RZ, -R13 ;  /* 0x000000ffff0d7224 */ /* 0x000fe200078e0a0d */
[----:B------:R-:W-:Y:S01]  /*48b0*/  LOP3.LUT R5, R10, R25, RZ, 0xc0, !PT ;  /* 0x000000190a057212 */ /* 0x000fe200078ec0ff */
[----:B------:R-:W-:Y:S01]  /*48c0*/  IMAD.MOV.U32 R4, RZ, RZ, 0x1 ;  /* 0x00000001ff047424 */ /* 0x000fe200078e00ff */
[----:B------:R-:W-:Y:S01]  /*48d0*/  LOP3.LUT R12, R12, R7, RZ, 0xc0, !PT ;  /* 0x000000070c0c7212 */ /* 0x000fe200078ec0ff */
[----:B------:R-:W-:Y:S02]  /*48e0*/  IMAD.MOV R3, RZ, RZ, -R0 ;  /* 0x000000ffff037224 */ /* 0x000fe400078e0a00 */
[----:B------:R-:W-:Y:S02]  /*48f0*/  IMAD R0, R26, R0, R5 ;  /* 0x000000001a007224 */ /* 0x000fe400078e0205 */
[----:B--2---:R-:W-:-:S02]  /*4900*/  IMAD R3, R3, R30, R14 ;  /* 0x0000001e03037224 */ /* 0x004fc400078e020e */
[----:B------:R-:W-:Y:S02]  /*4910*/  @P0 IMAD R21, R15, R13, R24 ;  /* 0x0000000d0f150224 */ /* 0x000fe400078e0218 */
[----:B------:R-:W-:Y:S01]  /*4920*/  IMAD R5, R3, R20, R12 ;  /* 0x0000001403057224 */ /* 0x000fe200078e020c */
[----:B------:R-:W-:Y:S01]  /*4930*/  PRMT R3, R4, 0x7610, R3 ;  /* 0x0000761004037816 */ /* 0x000fe20000000003 */
[----:B------:R-:W-:-:S05]  /*4940*/  IMAD R0, R0, R31, R21 ;  /* 0x0000001f00007224 */ /* 0x000fca00078e0215 */
[----:B------:R-:W-:Y:S02]  /*4950*/  SEL R61, R5, R0, !P0 ;  /* 0x00000000053d7207 */ /* 0x000fe40004000000 */
[----:B------:R-:W-:-:S07]  /*4960*/  SEL R0, R0, R5, !P0 ;  /* 0x0000000500007207 */ /* 0x000fce0004000000 */
.L_x_98:
[----:B------:R-:W-:Y:S01]  /*4970*/  LOP3.LUT P0, RZ, R3, 0xff, RZ, 0xc0, !PT ;  /* 0x000000ff03ff7812 */ /* 0x000fe2000780c0ff */
[----:B------:R-:W-:-:S12]  /*4980*/  IMAD.MOV.U32 R60, RZ, RZ, R0 ;  /* 0x000000ffff3c7224 */ /* 0x000fd800078e0000 */
[----:B------:R-:W-:Y:S05]  /*4990*/  @P0 BRA `(.L_x_101) ;  /* 0xffffffc8002c0947 */ /* 0x000fea000383ffff */
[----:B------:R-:W-:Y:S05]  /*49a0*/  EXIT ;  /* 0x000000000000794d */ /* 0x000fea0003800000 */
.L_x_8:
[----:B0-----:R-:W-:Y:S01]  /*49b0*/  ULDC.64 UR4, c[0x0][0x650] ;  /* 0x0001940000047ab9 */ /* 0x001fe20000000a00 */
        /* <DEDUP_REMOVED lines=25> */
.L_x_103:
[----:B------:R-:W0:Y:S01]  /*4b50*/  LDC.64 R28, c[0x0][0x640] ;  /* 0x00019000ff1c7b82 */ /* 0x000e220000000a00 */
[-CC-:B------:R-:W-:Y:S01]  /*4b60*/  SHF.R.U64 R22, R12, R6.reuse, R13.reuse ;  /* 0x000000060c167219 */ /* 0x180fe2000000120d */
[----:B------:R-:W-:Y:S01]  /*4b70*/  IMAD.MOV.U32 R30, RZ, RZ, 0x1 ;  /* 0x00000001ff1e7424 */ /* 0x000fe200078e00ff */
[----:B------:R-:W-:Y:S02]  /*4b80*/  SHF.R.U32.HI R6, RZ, R6, R13 ;  /* 0x00000006ff067219 */ /* 0x000fe4000001160d */
        /* <DEDUP_REMOVED lines=8> */
[----:B------:R-:W-:Y:S01]  /*4c10*/  IMAD.IADD R9, R9, 0x1, R11 ;  /* 0x0000000109097824 */ /* 0x000fe200078e020b */
[----:B0-----:R-:W-:-:S04]  /*4c20*/  ISETP.NE.U32.AND P0, PT, R28, RZ, PT ;  /* 0x000000ff1c00720c */ /* 0x001fc80003f05070 */
[----:B------:R-:W-:Y:S02]  /*4c30*/  ISETP.NE.AND.EX P0, PT, R29, RZ, PT, P0 ;  /* 0x000000ff1d00720c */ /* 0x000fe40003f05300 */
[----:B------:R-:W0:Y:S01]  /*4c40*/  LDC R20, c[0x0][0x600] ;  /* 0x00018000ff147b82 */ /* 0x000e220000000800 */
[-CC-:B-1----:R-:W-:Y:S01]  /*4c50*/  SHF.R.U64 R14, R8, R10.reuse, R9.reuse ;  /* 0x0000000a080e7219 */ /* 0x182fe20000001209 */
[----:B------:R-:W-:Y:S01]  /*4c60*/  IMAD.MOV.U32 R8, RZ, RZ, -0x1 ;  /* 0xffffffffff087424 */ /* 0x000fe200078e00ff */
[----:B------:R-:W-:-:S05]  /*4c70*/  SHF.R.U32.HI R9, RZ, R10, R9 ;  /* 0x0000000aff097219 */ /* 0x000fca0000011609 */
[----:B------:R-:W1:Y:S01]  /*4c80*/  LDC R24, c[0x0][0x648] ;  /* 0x00019200ff187b82 */ /* 0x000e620000000800 */
[-CC-:B--2---:R-:W-:Y:S02]  /*4c90*/  SHF.R.U64 R23, R14, R12.reuse, R9.reuse ;  /* 0x0000000c0e177219 */ /* 0x184fe40000001209 */
[----:B------:R-:W-:-:S05]  /*4ca0*/  SHF.R.U32.HI R6, RZ, R12, R9 ;  /* 0x0000000cff067219 */ /* 0x000fca0000011609 */
[----:B------:R-:W2:Y:S01]  /*4cb0*/  LDC R26, c[0x0][0x638] ;  /* 0x00018e00ff1a7b82 */ /* 0x000ea20000000800 */
[-C--:B---3--:R-:W-:Y:S02]  /*4cc0*/  SHF.L.U32 R8, R8, R27.reuse, RZ ;  /* 0x0000001b08087219 */ /* 0x088fe400000006ff */
[-CC-:B------:R-:W-:Y:S02]  /*4cd0*/  SHF.R.U64 R25, R23, R27.reuse, R6.reuse ;  /* 0x0000001b17197219 */ /* 0x180fe40000001206 */
[----:B------:R-:W-:Y:S02]  /*4ce0*/  LOP3.LUT R32, RZ, R8, RZ, 0x33, !PT ;  /* 0x00000008ff207212 */ /* 0x000fe400078e33ff */
[----:B------:R-:W-:Y:S01]  /*4cf0*/  SHF.R.U32.HI R9, RZ, R27, R6 ;  /* 0x0000001bff097219 */ /* 0x000fe20000011606 */
[----:B------:R-:W3:Y:S01]  /*4d00*/  LDC R31, c[0x0][0x610] ;  /* 0x00018400ff1f7b82 */ /* 0x000ee20000000800 */
[----:B------:R-:W-:Y:S01]  /*4d10*/  IMAD.MOV.U32 R8, RZ, RZ, R25 ;  /* 0x000000ffff087224 */ /* 0x000fe200078e0019 */
[----:B------:R-:W-:Y:S06]  /*4d20*/  @!P0 BRA `(.L_x_104) ;  /* 0x0000000000288947 */ /* 0x000fec0003800000 */
        /* <DEDUP_REMOVED lines=10> */
.L_x_104:
[----:B------:R-:W-:Y:S02]  /*4dd0*/  ISETP.NE.AND P0, PT, R2, 0x1, PT ;  /* 0x000000010200780c */ /* 0x000fe40003f05270 */
[----:B-1----:R-:W-:Y:S01]  /*4de0*/  SHF.R.U64 R6, R8, R24, R9 ;  /* 0x0000001808067219 */ /* 0x002fe20000001209 */
[----:B0-----:R-:W-:Y:S01]  /*4df0*/  VIADD R9, R20, 0xffffffff ;  /* 0xffffffff14097836 */ /* 0x001fe20000000000 */
[----:B------:R-:W-:Y:S02]  /*4e00*/  SHF.L.U32 R30, R30, R27, RZ ;  /* 0x0000001b1e1e7219 */ /* 0x000fe400000006ff */
[----:B------:R-:W-:Y:S01]  /*4e10*/  LOP3.LUT R5, R23, R32, RZ, 0xc0, !PT ;  /* 0x0000002017057212 */ /* 0x000fe200078ec0ff */
[----:B------:R-:W-:-:S04]  /*4e20*/  IMAD.MOV R8, RZ, RZ, -R6 ;  /* 0x000000ffff087224 */ /* 0x000fc800078e0a06 */
[----:B------:R-:W-:Y:S01]  /*4e30*/  IMAD R6, R30, R6, R5 ;  /* 0x000000061e067224 */ /* 0x000fe200078e0205 */
[----:B------:R-:W-:Y:S01]  /*4e40*/  LOP3.LUT R5, R14, R9, RZ, 0xc0, !PT ;  /* 0x000000090e057212 */ /* 0x000fe200078ec0ff */
[----:B------:R-:W-:Y:S02]  /*4e50*/  @P0 IMAD R3, R7, R21, R4 ;  /* 0x0000001507030224 */ /* 0x000fe400078e0204 */
[----:B--2---:R-:W-:Y:S02]  /*4e60*/  IMAD R4, R8, R26, R25 ;  /* 0x0000001a08047224 */ /* 0x004fe400078e0219 */
[----:B---3--:R-:W-:Y:S02]  /*4e70*/  IMAD R3, R6, R31, R3 ;  /* 0x0000001f06037224 */ /* 0x008fe400078e0203 */
[----:B------:R-:W-:Y:S02]  /*4e80*/  IMAD R4, R4, R20, R5 ;  /* 0x0000001404047224 */ /* 0x000fe400078e0205 */
[----:B------:R-:W-:-:S02]  /*4e90*/  IMAD.MOV.U32 R8, RZ, RZ, 0x1 ;  /* 0x00000001ff087424 */ /* 0x000fc400078e00ff */
[----:B------:R-:W-:Y:S01]  /*4ea0*/  IMAD.MOV.U32 R6, RZ, RZ, R22 ;  /* 0x000000ffff067224 */ /* 0x000fe200078e0016 */
[----:B------:R-:W-:Y:S02]  /*4eb0*/  SEL R13, R4, R3, !P0 ;  /* 0x00000003040d7207 */ /* 0x000fe40004000000 */
[----:B------:R-:W-:-:S07]  /*4ec0*/  SEL R20, R3, R4, !P0 ;  /* 0x0000000403147207 */ /* 0x000fce0004000000 */
.L_x_102:
[----:B------:R-:W-:-:S08]  /*4ed0*/  NOP ;  /* 0x0000000000007918 */ /* 0x000fd00000000000 */
[----:B------:R-:W0:-:S00]  /*4ee0*/  USETMAXREG.DEALLOC.CTAPOOL 0x28 ;  /* 0x00000028000079c8 */ /* 0x000e0000080e0500 */
[----:B0-----:R-:W-:-:S13]  /*4ef0*/  ISETP.NE.AND P0, PT, R0, RZ, PT ;  /* 0x000000ff0000720c */ /* 0x001fda0003f05270 */
[----:B------:R-:W-:Y:S05]  /*4f00*/  @P0 EXIT ;  /* 0x000000000000094d */ /* 0x000fea0003800000 */
[----:B------:R-:W-:Y:S01]  /*4f10*/  LOP3.LUT P0, RZ, R8, 0xff, RZ, 0xc0, !PT ;  /* 0x000000ff08ff7812 */ /* 0x000fe2000780c0ff */
[----:B------:R-:W-:Y:S02]  /*4f20*/  IMAD.MOV.U32 R0, RZ, RZ, 0x1 ;  /* 0x00000001ff007424 */ /* 0x000fe400078e00ff */
[----:B------:R-:W-:-:S10]  /*4f30*/  IMAD.MOV.U32 R3, RZ, RZ, RZ ;  /* 0x000000ffff037224 */ /* 0x000fd400078e00ff */
[----:B------:R-:W-:Y:S05]  /*4f40*/  @!P0 BRA `(.L_x_105) ;  /* 0x0000000c00388947 */ /* 0x000fea0003800000 */
[----:B------:R-:W0:Y:S01]  /*4f50*/  LDC R0, c[0x0][0x28c] ;  /* 0x0000a300ff007b82 */ /* 0x000e220000000800 */
[----:B------:R-:W-:Y:S01]  /*4f60*/  ULDC UR5, c[0x0][0x658] ;  /* 0x0001960000057ab9 */ /* 0x000fe20000000800 */
[----:B------:R-:W-:Y:S01]  /*4f70*/  UMOV UR7, 0xffffffff ;  /* 0xffffffff00077882 */ /* 0x000fe20000000000 */
[----:B------:R-:W-:Y:S01]  /*4f80*/  ULDC UR6, c[0x0][0xc] ;  /* 0x0000030000067ab9 */ /* 0x000fe20000000800 */
[----:B------:R-:W-:Y:S01]  /*4f90*/  USHF.L.U32 UR8, UR7, UR5, URZ ;  /* 0x0000000507087299 */ /* 0x000fe2000800063f */
[----:B------:R-:W-:Y:S01]  /*4fa0*/  BSSY B0, `(.L_x_105) ;  /* 0x00000c8000007945 */ /* 0x000fe20003800000 */
[----:B------:R-:W-:Y:S01]  /*4fb0*/  UMOV UR9, 0x1 ;  /* 0x0000000100097882 */ /* 0x000fe20000000000 */
[----:B------:R-:W-:Y:S01]  /*4fc0*/  ULDC UR7, c[0x0][0x10] ;  /* 0x0000040000077ab9 */ /* 0x000fe20000000800 */
[----:B------:R-:W1:Y:S01]  /*4fd0*/  S2UR UR10, SR_CgaCtaId ;  /* 0x00000000000a79c3 */ /* 0x000e620000008800 */
[----:B------:R-:W-:Y:S01]  /*4fe0*/  UIMAD.WIDE.U32 UR6, UR6, UR7, URZ ;  /* 0x00000007060672a5 */ /* 0x000fe2000f8e003f */
[----:B------:R-:W-:Y:S01]  /*4ff0*/  IMAD.MOV.U32 R9, RZ, RZ, 0x1 ;  /* 0x00000001ff097424 */ /* 0x000fe200078e00ff */
[----:B------:R-:W-:Y:S01]  /*5000*/  USHF.L.U32 UR18, UR9, UR5, URZ ;  /* 0x0000000509127299 */ /* 0x000fe2000800063f */
[----:B------:R-:W-:Y:S01]  /*5010*/  LOP3.LUT R8, R19, 0x2, RZ, 0xfc, !PT ;  /* 0x0000000213087812 */ /* 0x000fe200078efcff */
[----:B------:R-:W-:Y:S01]  /*5020*/  ULDC UR4, c[0x0][0x600] ;  /* 0x0001800000047ab9 */ /* 0x000fe20000000800 */
[----:B------:R-:W-:Y:S01]  /*5030*/  ULDC UR5, c[0x0][0x14] ;  /* 0x0000050000057ab9 */ /* 0x000fe20000000800 */
[----:B------:R-:W-:-:S02]  /*5040*/  UIADD3 UR4, UR4, -0x1, URZ ;  /* 0xffffffff04047890 */ /* 0x000fc4000fffe03f */
[----:B------:R-:W-:Y:S02]  /*5050*/  UIMAD.WIDE.U32 UR20, UR6, UR5, URZ ;  /* 0x00000005061472a5 */ /* 0x000fe4000f8e003f */
[----:B------:R-:W-:Y:S02]  /*5060*/  UIMAD UR13, UR7, UR5, URZ ;  /* 0x00000005070d72a4 */ /* 0x000fe4000f8e023f */
[----:B------:R-:W-:Y:S02]  /*5070*/  ULOP3.LUT UR17, URZ, UR8, URZ, 0x33, !UPT ;  /* 0x000000083f117292 */ /* 0x000fe4000f8e333f */
[----:B------:R-:W-:Y:S01]  /*5080*/  UIADD3 UR13, UR21, UR13, URZ ;  /* 0x0000000d150d7290 */ /* 0x000fe2000fffe03f */
[----:B0-----:R-:W-:Y:S01]  /*5090*/  VIADD R0, R0, 0x3f ;  /* 0x0000003f00007836 */ /* 0x001fe20000000000 */
[----:B------:R-:W-:-:S04]  /*50a0*/  ULDC.64 UR22, c[0x0][0x198] ;  /* 0x0000660000167ab9 */ /* 0x000fc80000000a00 */
[----:B------:R-:W-:Y:S01]  /*50b0*/  SHF.R.S32.HI R3, RZ, 0x1f, R0 ;  /* 0x0000001fff037819 */ /* 0x000fe20000011400 */
[----:B-1----:R-:W-:-:S03]  /*50c0*/  IMAD.U32 R11, RZ, RZ, UR10 ;  /* 0x0000000aff0b7e24 */ /* 0x002fc6000f8e00ff */
[----:B------:R-:W-:Y:S01]  /*50d0*/  LEA.HI R3, R3, R0, RZ, 0x6 ;  /* 0x0000000003037211 */ /* 0x000fe200078f30ff */
[----:B------:R-:W-:-:S03]  /*50e0*/  IMAD.MOV.U32 R0, RZ, RZ, 0x1 ;  /* 0x00000001ff007424 */ /* 0x000fc600078e00ff */
[----:B------:R-:W-:Y:S01]  /*50f0*/  SHF.R.S32.HI R10, RZ, 0x6, R3 ;  /* 0x00000006ff0a7819 */ /* 0x000fe20000011403 */
[----:B------:R-:W-:-:S04]  /*5100*/  IMAD.MOV.U32 R3, RZ, RZ, RZ ;  /* 0x000000ffff037224 */ /* 0x000fc800078e00ff */
[----:B------:R-:W-:-:S07]  /*5110*/  VIADD R12, R10, 0x1 ;  /* 0x000000010a0c7836 */ /* 0x000fce0000000000 */
.L_x_116:
[----:B------:R-:W-:-:S03]  /*5120*/  UMOV UR5, 0xffffffff ;  /* 0xffffffff00057882 */ /* 0x000fc60000000000 */
[----:B------:R-:W-:Y:S05]  /*5130*/  BRA.DIV UR5, `(.L_x_106) ;  /* 0x0000001205587947 */ /* 0x000fea000b800000 */
[----:B------:R-:W-:-:S13]  /*5140*/  ELECT P6, URZ, PT ;  /* 0x00000000003f782f */ /* 0x000fda00038c0000 */
.L_x_132:
[----:B------:R-:W0:Y:S01]  /*5150*/  LDC R4, c[0x0][0x28c] ;  /* 0x0000a300ff047b82 */ /* 0x000e220000000800 */
[----:B------:R-:W-:Y:S01]  /*5160*/  BSSY B1, `(.L_x_107) ;  /* 0x0000039000017945 */ /* 0x000fe20003800000 */
[----:B0-----:R-:W-:-:S13]  /*5170*/  ISETP.LT.OR P6, PT, R4, 0x1, !P6 ;  /* 0x000000010400780c */ /* 0x001fda00077c1670 */
[----:B------:R-:W-:Y:S05]  /*5180*/  @P6 BRA `(.L_x_108) ;  /* 0x0000000000d86947 */ /* 0x000fea0003800000 */
[----:B------:R-:W-:Y:S02]  /*5190*/  IMAD R20, R20, 0x2, R11 ;  /* 0x0000000214147824 */ /* 0x000fe400078e020b */
[----:B------:R-:W-:Y:S02]  /*51a0*/  IMAD.SHL.U32 R15, R13, 0x40, RZ ;  /* 0x000000400d0f7824 */ /* 0x000fe400078e00ff */
[----:B------:R-:W-:Y:S02]  /*51b0*/  IMAD.MOV.U32 R21, RZ, RZ, RZ ;  /* 0x000000ffff157224 */ /* 0x000fe400078e00ff */
[----:B------:R-:W-:Y:S02]  /*51c0*/  IMAD.MOV.U32 R4, RZ, RZ, R12 ;  /* 0x000000ffff047224 */ /* 0x000fe400078e000c */
[----:B------:R-:W-:Y:S02]  /*51d0*/  IMAD.MOV.U32 R5, RZ, RZ, R0 ;  /* 0x000000ffff057224 */ /* 0x000fe400078e0000 */
[----:B------:R-:W-:-:S02]  /*51e0*/  IMAD.MOV.U32 R7, RZ, RZ, R3 ;  /* 0x000000ffff077224 */ /* 0x000fc400078e0003 */
[----:B------:R-:W-:-:S07]  /*51f0*/  IMAD.SHL.U32 R20, R20, 0x40, RZ ;  /* 0x0000004014147824 */ /* 0x000fce00078e00ff */
.L_x_111:
[----:B------:R-:W0:Y:S01]  /*5200*/  S2UR UR5, SR_CgaCtaId ;  /* 0x00000000000579c3 */ /* 0x000e220000008800 */
[----:B------:R-:W-:Y:S02]  /*5210*/  MOV R14, 0x400 ;  /* 0x00000400000e7802 */ /* 0x000fe40000000f00 */
[----:B------:R-:W-:Y:S02]  /*5220*/  SHF.L.U32 R13, R5, 0x1f, RZ ;  /* 0x0000001f050d7819 */ /* 0x000fe400000006ff */
[----:B------:R-:W-:Y:S01]  /*5230*/  LOP3.LUT P1, RZ, R18, 0x7f, RZ, 0xc0, !PT ;  /* 0x0000007f12ff7812 */ /* 0x000fe2000782c0ff */
[----:B0-----:R-:W-:-:S05]  /*5240*/  IMAD.U32 R11, RZ, RZ, UR5 ;  /* 0x00000005ff0b7e24 */ /* 0x001fca000f8e00ff */
[----:B------:R-:W-:-:S07]  /*5250*/  LEA R24, R11, R14, 0x18 ;  /* 0x0000000e0b187211 */ /* 0x000fce00078ec0ff */
[----:B------:R-:W0:Y:S01]  /*5260*/  @!P1 LDC R14, c[0x0][0x500] ;  /* 0x00014000ff0e9b82 */ /* 0x000e220000000800 */
[----:B------:R-:W-:-:S04]  /*5270*/  IMAD R22, R7, 0x8, R24 ;  /* 0x0000000807167824 */ /* 0x000fc800078e0218 */
[----:B------:R-:W1:Y:S02]  /*5280*/  SYNCS.PHASECHK.TRANS64.TRYWAIT P0, [R22+URZ+0x48], R13 ;  /* 0x0000480d160075a7 */ /* 0x000e64000800017f */
[----:B-1----:R-:W-:Y:S05]  /*5290*/  @!P0 BRA `(.L_x_109) ;  /* 0x0000001000208947 */ /* 0x002fea0003800000 */
.L_x_133:
[----:B-1----:R-:W-:Y:S01]  /*52a0*/  PRMT R13, R8, 0x9910, RZ ;  /* 0x00009910080d7816 */ /* 0x002fe200000000ff */
[----:B0-----:R0:W-:Y:S03]  /*52b0*/  @!P1 SYNCS.ARRIVE.TRANS64 RZ, [R22+URZ], R14 ;  /* 0x0000000e16ff99a7 */ /* 0x0011e6000800003f */
[----:B------:R-:W-:-:S13]  /*52c0*/  ISETP.NE.AND P0, PT, R13, 0x2, PT ;  /* 0x000000020d00780c */ /* 0x000fda0003f05270 */
[----:B0-----:R-:W-:Y:S05]  /*52d0*/  @P0 BRA `(.L_x_110) ;  /* 0x0000000000040947 */ /* 0x001fea0003800000 */
[----:B------:R-:W-:Y:S01]  /*52e0*/  BPT.TRAP 0x1 ;  /* 0x000000040000795c */ /* 0x000fe20000300000 */
.L_x_110:
[----:B------:R-:W-:Y:S01]  /*52f0*/  IMAD.SHL.U32 R14, R7, 0x2000, RZ ;  /* 0x00002000070e7824 */ /* 0x000fe200078e00ff */
[----:B------:R-:W-:Y:S01]  /*5300*/  R2UR UR9, R22 ;  /* 0x00000000160972ca */ /* 0x000fe200000e0000 */
[----:B------:R-:W-:Y:S01]  /*5310*/  VIADD R4, R4, 0xffffffff ;  /* 0xffffffff04047836 */ /* 0x000fe20000000000 */
[----:B------:R-:W-:Y:S01]  /*5320*/  R2UR UR11, R20 ;  /* 0x00000000140b72ca */ /* 0x000fe200000e0000 */
[--C-:B------:R-:W-:Y:S01]  /*5330*/  IMAD R13, R11, 0x1000, R14.reuse ;  /* 0x000010000b0d7824 */ /* 0x100fe200078e020e */
[----:B------:R-:W-:Y:S01]  /*5340*/  IADD3 R14, R24, 0x24180, R14 ;  /* 0x00024180180e7810 */ /* 0x000fe20007ffe00e */
[----:B------:R-:W-:Y:S01]  /*5350*/  UIADD3 UR6, UP0, UR22, 0xf0, URZ ;  /* 0x000000f016067890 */ /* 0x000fe2000ff1e03f */
[----:B------:R-:W-:Y:S01]  /*5360*/  R2UR UR10, R21 ;  /* 0x00000000150a72ca */ /* 0x000fe200000e0000 */
[----:B------:R-:W-:Y:S01]  /*5370*/  IMAD R13, R13, 0x2, R24 ;  /* 0x000000020d0d7824 */ /* 0x000fe200078e0218 */
[----:B------:R-:W-:Y:S01]  /*5380*/  R2UR UR12, R6 ;  /* 0x00000000060c72ca */ /* 0x000fe200000e0000 */
[----:B------:R-:W-:Y:S01]  /*5390*/  UIADD3 UR24, UP1, UR22, 0x1f0, URZ ;  /* 0x000001f016187890 */ /* 0x000fe2000ff3e03f */
[----:B------:R-:W-:Y:S01]  /*53a0*/  R2UR UR16, R14 ;  /* 0x000000000e1072ca */ /* 0x000fe200000e0000 */
[----:B------:R-:W-:Y:S01]  /*53b0*/  UIADD3.X UR7, URZ, UR23, URZ, UP0, !UPT ;  /* 0x000000173f077290 */ /* 0x000fe200087fe43f */
[----:B------:R-:W-:Y:S01]  /*53c0*/  R2UR UR5, R13 ;  /* 0x000000000d0572ca */ /* 0x000fe200000e0000 */
[----:B------:R-:W-:Y:S01]  /*53d0*/  VIADD R7, R7, 0x1 ;  /* 0x0000000107077836 */ /* 0x000fe20000000000 */
[----:B------:R-:W-:Y:S01]  /*53e0*/  R2UR UR19, R15 ;  /* 0x000000000f1372ca */ /* 0x000fe200000e0000 */
[----:B------:R-:W-:Y:S01]  /*53f0*/  UIADD3.X UR25, URZ, UR23, URZ, UP1, !UPT ;  /* 0x000000173f197290 */ /* 0x000fe20008ffe43f */
[----:B------:R-:W-:Y:S01]  /*5400*/  ISETP.GT.AND P1, PT, R4, 0x1, PT ;  /* 0x000000010400780c */ /* 0x000fe20003f24270 */
[----:B------:R-:W-:Y:S01]  /*5410*/  UMOV UR14, 0x0 ;  /* 0x00000000000e7882 */ /* 0x000fe20000000000 */
[----:B------:R-:W-:Y:S01]  /*5420*/  UMOV UR15, 0x10000000 ;  /* 0x10000000000f7882 */ /* 0x000fe20000000000 */
[----:B------:R-:W-:Y:S01]  /*5430*/  ISETP.NE.AND P0, PT, R7, 0x9, PT ;  /* 0x000000090700780c */ /* 0x000fe20003f05270 */
[----:B------:R-:W-:-:S03]  /*5440*/  VIADD R21, R21, 0x40 ;  /* 0x0000004015157836 */ /* 0x000fc60000000000 */
[----:B------:R-:W-:Y:S02]  /*5450*/  SEL R14, RZ, 0x1, P0 ;  /* 0x00000001ff0e7807 */ /* 0x000fe40000000000 */
[----:B------:R-:W-:Y:S01]  /*5460*/  UIADD3 UR8, UR5, 0x180, URZ ;  /* 0x0000018005087890 */ /* 0x000fe2000fffe03f */
[----:B------:R-:W-:Y:S02]  /*5470*/  SEL R7, R7, RZ, P0 ;  /* 0x000000ff07077207 */ /* 0x000fe40000000000 */
[----:B------:R-:W-:Y:S01]  /*5480*/  UMOV UR5, 0x30000 ;  /* 0x0003000000057882 */ /* 0x000fe20000000000 */
[----:B------:R-:W-:-:S05]  /*5490*/  LOP3.LUT R5, R5, R14, RZ, 0x3c, !PT ;  /* 0x0000000e05057212 */ /* 0x000fca00078e3cff */
[----:B------:R0:W-:Y:S02]  /*54a0*/  UTMALDG.3D.MULTICAST [UR8], [UR6], UR5, desc[UR14] ;  /* 0x00000e08060073b4 */ /* 0x0001e40008011805 */
[----:B0-----:R-:W-:Y:S01]  /*54b0*/  UMOV UR8, UR16 ;  /* 0x0000001000087c82 */ /* 0x001fe20008000000 */
[----:B------:R-:W-:Y:S02]  /*54c0*/  UMOV UR11, UR19 ;  /* 0x00000013000b7c82 */ /* 0x000fe40008000000 */
[----:B------:R0:W-:Y:S02]  /*54d0*/  UTMALDG.3D [UR8], [UR24], desc[UR14] ;  /* 0x00000e08180075b4 */ /* 0x0001e40008011000 */
[----:B0-----:R-:W-:Y:S05]  /*54e0*/  @P1 BRA `(.L_x_111) ;  /* 0xfffffffc00441947 */ /* 0x001fea000383ffff */
.L_x_108:
[----:B------:R-:W-:Y:S05]  /*54f0*/  BSYNC B1 ;  /* 0x0000000000017941 */ /* 0x000fea0003800000 */
.L_x_107:
[----:B------:R-:W-:Y:S01]  /*5500*/  LOP3.LUT P1, RZ, R9, 0xff, RZ, 0xc0, !PT ;  /* 0x000000ff09ff7812 */ /* 0x000fe2000782c0ff */
[C---:B------:R-:W-:Y:S01]  /*5510*/  IMAD.IADD R6, R10.reuse, 0x1, R3 ;  /* 0x000000010a067824 */ /* 0x040fe200078e0203 */
[----:B------:R-:W-:Y:S01]  /*5520*/  ULDC.64 UR6, c[0x0][0x650] ;  /* 0x0001940000067ab9 */ /* 0x000fe20000000a00 */
[----:B------:R-:W-:Y:S01]  /*5530*/  ISETP.GE.U32.AND P2, PT, R10, 0x9, PT ;  /* 0x000000090a00780c */ /* 0x000fe20003f46070 */
[----:B------:R-:W-:Y:S01]  /*5540*/  BSSY B1, `(.L_x_112) ;  /* 0x000006b000017945 */ /* 0x000fe20003800000 */
[----:B------:R-:W-:Y:S01]  /*5550*/  IMAD.MOV.U32 R20, RZ, RZ, -0x1 ;  /* 0xffffffffff147424 */ /* 0x000fe200078e00ff */
[----:B------:R-:W-:Y:S01]  /*5560*/  ISETP.GT.U32.AND P0, PT, R6, 0x8, PT ;  /* 0x000000080600780c */ /* 0x000fe20003f04070 */
[----:B------:R-:W-:Y:S01]  /*5570*/  IMAD.MOV.U32 R13, RZ, RZ, -0x1 ;  /* 0xffffffffff0d7424 */ /* 0x000fe200078e00ff */
[----:B------:R-:W-:Y:S02]  /*5580*/  PRMT R9, RZ, 0x7610, R9 ;  /* 0x00007610ff097816 */ /* 0x000fe40000000009 */
[----:B------:R-:W-:-:S03]  /*5590*/  ISETP.LT.U32.AND P0, PT, R10, 0x9, P0 ;  /* 0x000000090a00780c */ /* 0x000fc60000701070 */
[----:B------:R-:W0:Y:S01]  /*55a0*/  @P1 S2R R11, SR_CgaCtaId ;  /* 0x00000000000b1919 */ /* 0x000e220000008800 */
[----:B------:R-:W-:-:S04]  /*55b0*/  @P1 MOV R4, 0x400 ;  /* 0x0000040000041802 */ /* 0x000fc80000000f00 */
[----:B0-----:R-:W-:Y:S01]  /*55c0*/  @P1 LEA R3, R11, R4, 0x18 ;  /* 0x000000040b031211 */ /* 0x001fe200078ec0ff */
[----:B------:R-:W-:-:S03]  /*55d0*/  IMAD.WIDE.U32 R4, R6, 0x38e38e39, RZ ;  /* 0x38e38e3906047825 */ /* 0x000fc600078e00ff */
[----:B------:R0:W-:Y:S01]  /*55e0*/  @P1 SYNCS.ARRIVE.TRANS64.A1T0 RZ, [R3+URZ+0xa8], RZ ;  /* 0x0000a8ff03ff19a7 */ /* 0x0001e2000810003f */
[----:B------:R-:W-:Y:S02]  /*55f0*/  IADD3 R16, P1, R16, UR20, RZ ;  /* 0x0000001410107c10 */ /* 0x000fe4000ff3e0ff */
[----:B------:R-:W-:Y:S02]  /*5600*/  SHF.R.U32.HI R5, RZ, 0x1, R5 ;  /* 0x00000001ff057819 */ /* 0x000fe40000011605 */
[----:B------:R-:W-:Y:S02]  /*5610*/  IADD3.X R17, R17, UR13, RZ, P1, !PT ;  /* 0x0000000d11117c10 */ /* 0x000fe40008ffe4ff */
[----:B------:R-:W-:Y:S02]  /*5620*/  PRMT R4, RZ, 0x7610, R4 ;  /* 0x00007610ff047816 */ /* 0x000fe40000000004 */
[----:B0-----:R-:W-:Y:S02]  /*5630*/  SEL R3, RZ, 0x1, !P0 ;  /* 0x00000001ff037807 */ /* 0x001fe40004000000 */
[----:B------:R-:W-:-:S02]  /*5640*/  ISETP.GE.U32.AND P0, PT, R16, UR6, PT ;  /* 0x0000000610007c0c */ /* 0x000fc4000bf06070 */
[----:B------:R-:W-:Y:S01]  /*5650*/  LOP3.LUT R0, R0, R3, RZ, 0x3c, !PT ;  /* 0x0000000300007212 */ /* 0x000fe200078e3cff */
[----:B------:R-:W-:Y:S01]  /*5660*/  IMAD R3, R5, -0x9, R6 ;  /* 0xfffffff705037824 */ /* 0x000fe200078e0206 */
[----:B------:R-:W-:Y:S01]  /*5670*/  ISETP.GE.U32.AND.EX P0, PT, R17, UR7, PT, P0 ;  /* 0x0000000711007c0c */ /* 0x000fe2000bf06100 */
[----:B------:R-:W-:Y:S01]  /*5680*/  IMAD.MOV.U32 R6, RZ, RZ, -0x1 ;  /* 0xffffffffff067424 */ /* 0x000fe200078e00ff */
[----:B------:R-:W-:-:S11]  /*5690*/  @P2 LOP3.LUT R0, R0, 0x1, R5, 0x78, !PT ;  /* 0x0000000100002812 */ /* 0x000fd600078e7805 */
[----:B------:R-:W-:Y:S05]  /*56a0*/  @P0 BRA `(.L_x_113) ;  /* 0x0000000400500947 */ /* 0x000fea0003800000 */
[----:B------:R-:W0:Y:S01]  /*56b0*/  S2R R15, SR_CTAID.X ;  /* 0x00000000000f7919 */ /* 0x000e220000002500 */
[----:B------:R-:W-:Y:S01]  /*56c0*/  ULDC.64 UR6, c[0x0][0x628] ;  /* 0x00018a0000067ab9 */ /* 0x000fe20000000a00 */
[----:B------:R-:W1:Y:S01]  /*56d0*/  LDC R20, c[0x0][0x144] ;  /* 0x00005100ff147b82 */ /* 0x000e620000000800 */
[----:B------:R-:W-:Y:S01]  /*56e0*/  ISETP.NE.U32.AND P0, PT, RZ, UR6, PT ;  /* 0x00000006ff007c0c */ /* 0x000fe2000bf05070 */
[----:B------:R-:W2:Y:S01]  /*56f0*/  S2R R13, SR_CTAID.Y ;  /* 0x00000000000d7919 */ /* 0x000ea20000002600 */
[----:B------:R-:W-:Y:S01]  /*5700*/  ULDC UR8, c[0x0][0x630] ;  /* 0x00018c0000087ab9 */ /* 0x000fe20000000800 */
[----:B------:R-:W-:Y:S01]  /*5710*/  ULDC UR9, c[0x0][0x150] ;  /* 0x0000540000097ab9 */ /* 0x000fe20000000800 */
[----:B------:R-:W-:Y:S01]  /*5720*/  ISETP.NE.AND.EX P0, PT, RZ, UR7, PT, P0 ;  /* 0x00000007ff007c0c */ /* 0x000fe2000bf05300 */
[----:B------:R-:W-:Y:S02]  /*5730*/  IMAD.MOV.U32 R4, RZ, RZ, R16 ;  /* 0x000000ffff047224 */ /* 0x000fe400078e0010 */
[----:B------:R-:W-:Y:S01]  /*5740*/  IMAD.MOV.U32 R5, RZ, RZ, R17 ;  /* 0x000000ffff057224 */ /* 0x000fe200078e0011 */
[----:B0-----:R-:W-:-:S09]  /*5750*/  I2FP.F32.U32 R22, R15 ;  /* 0x0000000f00167245 */ /* 0x001fd20000201000 */
[----:B------:R-:W-:Y:S05]  /*5760*/  @!P0 BRA `(.L_x_114) ;  /* 0x0000000000288947 */ /* 0x000fea0003800000 */
[----:B------:R-:W-:Y:S02]  /*5770*/  ULDC UR5, c[0x0][0x634] ;  /* 0x00018d0000057ab9 */ /* 0x000fe40000000800 */
[----:B------:R-:W-:-:S05]  /*5780*/  IADD3 R5, P0, R16, UR5, RZ ;  /* 0x0000000510057c10 */ /* 0x000fca000ff1e0ff */
[----:B------:R-:W-:-:S04]  /*5790*/  IMAD.X R21, RZ, RZ, R17, P0 ;  /* 0x000000ffff157224 */ /* 0x000fc800000e0611 */
[----:B------:R-:W-:-:S04]  /*57a0*/  IMAD.WIDE.U32 R6, R21, UR6, RZ ;  /* 0x0000000615067c25 */ /* 0x000fc8000f8e00ff */
[----:B------:R-:W-:-:S04]  /*57b0*/  IMAD.WIDE.U32 R6, P0, R5, UR7, R6 ;  /* 0x0000000705067c25 */ /* 0x000fc8000f800006 */
[----:B------:R-:W-:-:S04]  /*57c0*/  IMAD.WIDE.U32 R4, R5, UR6, RZ ;  /* 0x0000000605047c25 */ /* 0x000fc8000f8e00ff */
[----:B------:R-:W-:Y:S01]  /*57d0*/  IMAD.MOV.U32 R4, RZ, RZ, R7 ;  /* 0x000000ffff047224 */ /* 0x000fe200078e0007 */
[----:B------:R-:W-:Y:S01]  /*57e0*/  IADD3 RZ, P1, R5, R6, RZ ;  /* 0x0000000605ff7210 */ /* 0x000fe20007f3e0ff */
[----:B------:R-:W-:-:S04]  /*57f0*/  IMAD.X R5, RZ, RZ, RZ, P0 ;  /* 0x000000ffff057224 */ /* 0x000fc800000e06ff */
[----:B------:R-:W-:-:S08]  /*5800*/  IMAD.WIDE.U32.X R4, R21, UR7, R4, P1 ;  /* 0x0000000715047c25 */ /* 0x000fd000088e0404 */
.L_x_114:
[----:B------:R-:W-:Y:S01]  /*5810*/  FMUL R22, R22, UR9 ;  /* 0x0000000916167c20 */ /* 0x000fe20008400000 */
[--C-:B------:R-:W-:Y:S01]  /*5820*/  SHF.R.U64 R14, R4, UR8, R5.reuse ;  /* 0x00000008040e7c19 */ /* 0x100fe20008001205 */
[----:B------:R-:W-:Y:S01]  /*5830*/  ULDC.64 UR6, c[0x0][0x620] ;  /* 0x0001880000067ab9 */ /* 0x000fe20000000a00 */
[----:B------:R-:W-:Y:S01]  /*5840*/  SHF.R.U32.HI R4, RZ, UR8, R5 ;  /* 0x00000008ff047c19 */ /* 0x000fe20008011605 */
[----:B------:R-:W-:Y:S01]  /*5850*/  ULDC.64 UR8, c[0x0][0x640] ;  /* 0x0001900000087ab9 */ /* 0x000fe20000000a00 */
[----:B------:R-:W-:Y:S01]  /*5860*/  IADD3 R5, P0, RZ, -R14, RZ ;  /* 0x8000000eff057210 */ /* 0x000fe20007f1e0ff */
[----:B------:R-:W0:Y:S01]  /*5870*/  F2I.U32.TRUNC.NTZ R22, R22 ;  /* 0x0000001600167305 */ /* 0x000e22000020f000 */
[----:B------:R-:W-:-:S03]  /*5880*/  ULDC UR5, c[0x0][0x618] ;  /* 0x0001860000057ab9 */ /* 0x000fc60000000800 */
[----:B------:R-:W-:Y:S01]  /*5890*/  IMAD.X R4, RZ, RZ, ~R4, P0 ;  /* 0x000000ffff047224 */ /* 0x000fe200000e0e04 */
[----:B------:R-:W-:-:S03]  /*58a0*/  ISETP.NE.U32.AND P0, PT, RZ, UR8, PT ;  /* 0x00000008ff007c0c */ /* 0x000fc6000bf05070 */
[----:B------:R-:W-:Y:S01]  /*58b0*/  IMAD R4, R4, UR6, RZ ;  /* 0x0000000604047c24 */ /* 0x000fe2000f8e02ff */
[----:B------:R-:W-:-:S03]  /*58c0*/  ISETP.NE.AND.EX P0, PT, RZ, UR9, PT, P0 ;  /* 0x00000009ff007c0c */ /* 0x000fc6000bf05300 */
[C---:B------:R-:W-:Y:S02]  /*58d0*/  IMAD R7, R5.reuse, UR7, R4 ;  /* 0x0000000705077c24 */ /* 0x040fe4000f8e0204 */
[----:B------:R-:W-:Y:S01]  /*58e0*/  IMAD.WIDE.U32 R4, R5, UR6, R16 ;  /* 0x0000000605047c25 */ /* 0x000fe2000f8e0010 */
[----:B------:R-:W-:-:S03]  /*58f0*/  ULDC UR6, c[0x0][0x154] ;  /* 0x0000550000067ab9 */ /* 0x000fc60000000800 */
[----:B0-----:R-:W-:Y:S02]  /*5900*/  IMAD.MOV R6, RZ, RZ, -R22 ;  /* 0x000000ffff067224 */ /* 0x001fe400078e0a16 */
[----:B------:R-:W-:Y:S02]  /*5910*/  IMAD.IADD R5, R5, 0x1, R7 ;  /* 0x0000000105057824 */ /* 0x000fe400078e0207 */
[----:B-1----:R-:W-:Y:S01]  /*5920*/  IMAD R15, R20, R6, R15 ;  /* 0x00000006140f7224 */ /* 0x002fe200078e020f */
[----:B--2---:R-:W-:Y:S01]  /*5930*/  I2FP.F32.U32 R6, R13 ;  /* 0x0000000d00067245 */ /* 0x004fe20000201000 */
[----:B------:R-:W0:Y:S01]  /*5940*/  LDC R20, c[0x0][0x148] ;  /* 0x00005200ff147b82 */ /* 0x000e220000000800 */
[--C-:B------:R-:W-:Y:S02]  /*5950*/  SHF.R.U64 R21, R4, UR5, R5.reuse ;  /* 0x0000000504157c19 */ /* 0x100fe40008001205 */
[----:B------:R-:W-:Y:S01]  /*5960*/  SHF.R.U32.HI R4, RZ, UR5, R5 ;  /* 0x00000005ff047c19 */ /* 0x000fe20008011605 */
[----:B------:R-:W-:Y:S01]  /*5970*/  FMUL R6, R6, UR6 ;  /* 0x0000000606067c20 */ /* 0x000fe20008400000 */
[----:B------:R-:W-:-:S02]  /*5980*/  ULDC UR5, c[0x0][0x608] ;  /* 0x0001820000057ab9 */ /* 0x000fc40000000800 */
[--C-:B------:R-:W-:Y:S01]  /*5990*/  SHF.R.U64 R23, R21, UR5, R4.reuse ;  /* 0x0000000515177c19 */ /* 0x100fe20008001204 */
[----:B------:R1:W2:Y:S01]  /*59a0*/  F2I.U32.TRUNC.NTZ R24, R6 ;  /* 0x0000000600187305 */ /* 0x0002a2000020f000 */
[----:B------:R-:W-:Y:S01]  /*59b0*/  SHF.R.U32.HI R4, RZ, UR5, R4 ;  /* 0x00000005ff047c19 */ /* 0x000fe20008011604 */
[----:B------:R-:W-:-:S03]  /*59c0*/  ULDC UR5, c[0x0][0x658] ;  /* 0x0001960000057ab9 */ /* 0x000fc60000000800 */
[--C-:B------:R-:W-:Y:S02]  /*59d0*/  SHF.R.U64 R22, R23, UR5, R4.reuse ;  /* 0x0000000517167c19 */ /* 0x100fe40008001204 */
[----:B------:R-:W-:-:S03]  /*59e0*/  SHF.R.U32.HI R25, RZ, UR5, R4 ;  /* 0x00000005ff197c19 */ /* 0x000fc60008011604 */
[----:B------:R-:W-:Y:S02]  /*59f0*/  IMAD.MOV.U32 R4, RZ, RZ, R22 ;  /* 0x000000ffff047224 */ /* 0x000fe400078e0016 */
[----:B------:R-:W-:Y:S01]  /*5a00*/  IMAD.MOV.U32 R5, RZ, RZ, R25 ;  /* 0x000000ffff057224 */ /* 0x000fe200078e0019 */
[----:B-1----:R-:W-:Y:S06]  /*5a10*/  @!P0 BRA `(.L_x_115) ;  /* 0x0000000000288947 */ /* 0x002fec0003800000 */
        /* <DEDUP_REMOVED lines=10> */
.L_x_115:
[----:B------:R-:W-:Y:S01]  /*5ac0*/  ISETP.NE.AND P0, PT, R2, 0x1, PT ;  /* 0x000000010200780c */ /* 0x000fe20003f05270 */
[----:B------:R-:W-:Y:S01]  /*5ad0*/  ULDC UR5, c[0x0][0x648] ;  /* 0x0001920000057ab9 */ /* 0x000fe20000000800 */
[----:B------:R-:W-:Y:S01]  /*5ae0*/  LOP3.LUT R23, R23, UR17, RZ, 0xc0, !PT ;  /* 0x0000001117177c12 */ /* 0x000fe2000f8ec0ff */
[----:B--2---:R-:W-:Y:S01]  /*5af0*/  IMAD.MOV R24, RZ, RZ, -R24 ;  /* 0x000000ffff187224 */ /* 0x004fe200078e0a18 */
[----:B------:R-:W-:Y:S01]  /*5b00*/  SHF.R.U64 R4, R4, UR5, R5 ;  /* 0x0000000504047c19 */ /* 0x000fe20008001205 */
[----:B------:R-:W-:Y:S01]  /*5b10*/  ULDC UR5, c[0x0][0x638] ;  /* 0x00018e0000057ab9 */ /* 0x000fe20000000800 */
[----:B------:R-:W-:Y:S01]  /*5b20*/  LOP3.LUT R21, R21, UR4, RZ, 0xc0, !PT ;  /* 0x0000000415157c12 */ /* 0x000fe2000f8ec0ff */
[----:B------:R-:W-:Y:S01]  /*5b30*/  ULDC UR6, c[0x0][0x610] ;  /* 0x0001840000067ab9 */ /* 0x000fe20000000800 */
[----:B------:R-:W-:Y:S02]  /*5b40*/  IMAD.MOV.U32 R6, RZ, RZ, R14 ;  /* 0x000000ffff067224 */ /* 0x000fe400078e000e */
[----:B------:R-:W-:-:S02]  /*5b50*/  IMAD.MOV R5, RZ, RZ, -R4 ;  /* 0x000000ffff057224 */ /* 0x000fc400078e0a04 */
[----:B------:R-:W-:Y:S02]  /*5b60*/  IMAD R4, R4, UR18, R23 ;  /* 0x0000001204047c24 */ /* 0x000fe4000f8e0217 */
[----:B0-----:R-:W-:Y:S02]  /*5b70*/  @P0 IMAD R15, R20, R24, R13 ;  /* 0x00000018140f0224 */ /* 0x001fe400078e020d */
[----:B------:R-:W-:Y:S01]  /*5b80*/  IMAD R22, R5, UR5, R22 ;  /* 0x0000000505167c24 */ /* 0x000fe2000f8e0216 */
[----:B------:R-:W-:Y:S01]  /*5b90*/  ULDC UR5, c[0x0][0x600] ;  /* 0x0001800000057ab9 */ /* 0x000fe20000000800 */
[----:B------:R-:W-:Y:S02]  /*5ba0*/  IMAD R15, R4, UR6, R15 ;  /* 0x00000006040f7c24 */ /* 0x000fe4000f8e020f */
[----:B------:R-:W-:Y:S02]  /*5bb0*/  IMAD R22, R22, UR5, R21 ;  /* 0x0000000516167c24 */ /* 0x000fe4000f8e0215 */
[----:B------:R-:W-:-:S03]  /*5bc0*/  IMAD.MOV.U32 R4, RZ, RZ, 0x1 ;  /* 0x00000001ff047424 */ /* 0x000fc600078e00ff */
[----:B------:R-:W-:Y:S02]  /*5bd0*/  SEL R13, R22, R15, !P0 ;  /* 0x0000000f160d7207 */ /* 0x000fe40004000000 */
[----:B------:R-:W-:-:S07]  /*5be0*/  SEL R20, R15, R22, !P0 ;  /* 0x000000160f147207 */ /* 0x000fce0004000000 */
.L_x_113:
[----:B------:R-:W-:Y:S05]  /*5bf0*/  BSYNC B1 ;  /* 0x0000000000017941 */ /* 0x000fea0003800000 */
.L_x_112:
[----:B------:R-:W-:-:S13]  /*5c00*/  LOP3.LUT P0, RZ, R4, 0xff, RZ, 0xc0, !PT ;  /* 0x000000ff04ff7812 */ /* 0x000fda000780c0ff */
[----:B------:R-:W-:Y:S05]  /*5c10*/  @P0 BRA `(.L_x_116) ;  /* 0xfffffff400400947 */ /* 0x000fea000383ffff */
[----:B------:R-:W-:Y:S05]  /*5c20*/  BSYNC B0 ;  /* 0x0000000000007941 */ /* 0x000fea0003800000 */
.L_x_105:
[----:B------:R-:W-:-:S03]  /*5c30*/  UMOV UR5, 0xffffffff ;  /* 0xffffffff00057882 */ /* 0x000fc60000000000 */
[----:B------:R-:W-:Y:S05]  /*5c40*/  BRA.DIV UR5, `(.L_x_117) ;  /* 0x0000000605c87947 */ /* 0x000fea000b800000 */
[----:B------:R-:W-:-:S13]  /*5c50*/  ELECT P6, URZ, PT ;  /* 0x00000000003f782f */ /* 0x000fda00038c0000 */
.L_x_136:
[----:B------:R-:W-:Y:S04]  /*5c60*/  BSSY B0, `(.L_x_118) ;  /* 0x0000058000007945 */ /* 0x000fe80003800000 */
[----:B------:R-:W-:Y:S05]  /*5c70*/  @!P6 BRA `(.L_x_119) ;  /* 0x000000040058e947 */ /* 0x000fea0003800000 */
[----:B------:R-:W-:-:S04]  /*5c80*/  LOP3.LUT R19, R19, 0x2, RZ, 0xfc, !PT ;  /* 0x0000000213137812 */ /* 0x000fc800078efcff */
[----:B------:R-:W-:-:S13]  /*5c90*/  ISETP.NE.AND P0, PT, R19, 0x3, PT ;  /* 0x000000031300780c */ /* 0x000fda0003f05270 */
[----:B------:R-:W-:Y:S05]  /*5ca0*/  @!P0 BRA `(.L_x_120) ;  /* 0x0000000000048947 */ /* 0x000fea0003800000 */
[----:B------:R-:W-:Y:S01]  /*5cb0*/  BPT.TRAP 0x1 ;  /* 0x000000040000795c */ /* 0x000fe20000300000 */
.L_x_120:
[----:B------:R-:W0:Y:S01]  /*5cc0*/  S2R R5, SR_CgaCtaId ;  /* 0x0000000000057919 */ /* 0x000e220000008800 */
[----:B------:R-:W-:Y:S02]  /*5cd0*/  MOV R2, 0x400 ;  /* 0x0000040000027802 */ /* 0x000fe40000000f00 */
[----:B------:R-:W-:Y:S02]  /*5ce0*/  SHF.L.U32 R4, R0, 0x1f, RZ ;  /* 0x0000001f00047819 */ /* 0x000fe400000006ff */
[----:B0-----:R-:W-:-:S05]  /*5cf0*/  LEA R2, R5, R2, 0x18 ;  /* 0x0000000205027211 */ /* 0x001fca00078ec0ff */
[----:B------:R-:W-:-:S04]  /*5d00*/  VIADD R2, R2, 0x48 ;  /* 0x0000004802027836 */ /* 0x000fc80000000000 */
[C---:B------:R-:W-:Y:S02]  /*5d10*/  IMAD R7, R3.reuse, 0x8, R2 ;  /* 0x0000000803077824 */ /* 0x040fe400078e0202 */
[----:B------:R-:W-:Y:S02]  /*5d20*/  VIADD R3, R3, 0x1 ;  /* 0x0000000103037836 */ /* 0x000fe40000000000 */
[----:B------:R-:W0:Y:S03]  /*5d30*/  SYNCS.PHASECHK.TRANS64.TRYWAIT P0, [R7+URZ], R4 ;  /* 0x00000004070075a7 */ /* 0x000e26000800017f */
[----:B------:R-:W-:-:S04]  /*5d40*/  ISETP.NE.AND P1, PT, R3, 0x9, PT ;  /* 0x000000090300780c */ /* 0x000fc80003f25270 */
[----:B------:R-:W-:Y:S02]  /*5d50*/  SEL R5, RZ, 0x1, P1 ;  /* 0x00000001ff057807 */ /* 0x000fe40000800000 */
[----:B------:R-:W-:Y:S02]  /*5d60*/  SEL R3, R3, RZ, P1 ;  /* 0x000000ff03037207 */ /* 0x000fe40000800000 */
[----:B------:R-:W-:-:S03]  /*5d70*/  LOP3.LUT R6, R0, R5, RZ, 0x3c, !PT ;  /* 0x0000000500067212 */ /* 0x000fc600078e3cff */
[----:B------:R-:W-:Y:S01]  /*5d80*/  IMAD R8, R3, 0x8, R2 ;  /* 0x0000000803087824 */ /* 0x000fe200078e0202 */
[----:B------:R-:W-:Y:S01]  /*5d90*/  SHF.L.U32 R5, R6, 0x1f, RZ ;  /* 0x0000001f06057819 */ /* 0x000fe200000006ff */
[----:B0-----:R-:W-:Y:S06]  /*5da0*/  @!P0 BRA `(.L_x_121) ;  /* 0x0000000400908947 */ /* 0x001fec0003800000 */
.L_x_137:
[----:B------:R-:W1:Y:S01]  /*5db0*/  SYNCS.PHASECHK.TRANS64.TRYWAIT P0, [R8+URZ], R5 ;  /* 0x00000005080075a7 */ /* 0x000e62000800017f */
[----:B------:R-:W-:-:S05]  /*5dc0*/  VIADD R0, R3, 0x1 ;  /* 0x0000000103007836 */ /* 0x000fca0000000000 */
[----:B------:R-:W-:-:S04]  /*5dd0*/  ISETP.NE.AND P1, PT, R0, 0x9, PT ;  /* 0x000000090000780c */ /* 0x000fc80003f25270 */
[----:B------:R-:W-:Y:S02]  /*5de0*/  SEL R3, RZ, 0x1, P1 ;  /* 0x00000001ff037807 */ /* 0x000fe40000800000 */
[----:B0-----:R-:W-:Y:S02]  /*5df0*/  SEL R7, R0, RZ, P1 ;  /* 0x000000ff00077207 */ /* 0x001fe40000800000 */
[----:B------:R-:W-:-:S03]  /*5e00*/  LOP3.LUT R6, R6, R3, RZ, 0x3c, !PT ;  /* 0x0000000306067212 */ /* 0x000fc600078e3cff */
[----:B------:R-:W-:Y:S01]  /*5e10*/  IMAD R9, R7, 0x8, R2 ;  /* 0x0000000807097824 */ /* 0x000fe200078e0202 */
[----:B------:R-:W-:Y:S01]  /*5e20*/  SHF.L.U32 R4, R6, 0x1f, RZ ;  /* 0x0000001f06047819 */ /* 0x000fe200000006ff */
[----:B-1----:R-:W-:Y:S06]  /*5e30*/  @!P0 BRA `(.L_x_122) ;  /* 0x0000000400808947 */ /* 0x002fec0003800000 */
.L_x_138:
[----:B------:R-:W1:Y:S01]  /*5e40*/  SYNCS.PHASECHK.TRANS64.TRYWAIT P0, [R9+URZ], R4 ;  /* 0x00000004090075a7 */ /* 0x000e62000800017f */
[----:B------:R-:W-:-:S05]  /*5e50*/  VIADD R0, R7, 0x1 ;  /* 0x0000000107007836 */ /* 0x000fca0000000000 */
[----:B------:R-:W-:-:S04]  /*5e60*/  ISETP.NE.AND P1, PT, R0, 0x9, PT ;  /* 0x000000090000780c */ /* 0x000fc80003f25270 */
[----:B------:R-:W-:Y:S02]  /*5e70*/  SEL R3, RZ, 0x1, P1 ;  /* 0x00000001ff037807 */ /* 0x000fe40000800000 */
[----:B------:R-:W-:Y:S02]  /*5e80*/  SEL R7, R0, RZ, P1 ;  /* 0x000000ff00077207 */ /* 0x000fe40000800000 */
[----:B------:R-:W-:-:S03]  /*5e90*/  LOP3.LUT R6, R6, R3, RZ, 0x3c, !PT ;  /* 0x0000000306067212 */ /* 0x000fc600078e3cff */
[----:B0-----:R-:W-:Y:S01]  /*5ea0*/  IMAD R8, R7, 0x8, R2 ;  /* 0x0000000807087824 */ /* 0x001fe200078e0202 */
[----:B------:R-:W-:Y:S01]  /*5eb0*/  SHF.L.U32 R5, R6, 0x1f, RZ ;  /* 0x0000001f06057819 */ /* 0x000fe200000006ff */
[----:B-1----:R-:W-:Y:S06]  /*5ec0*/  @!P0 BRA `(.L_x_123) ;  /* 0x0000000400708947 */ /* 0x002fec0003800000 */
.L_x_139:
        /* <DEDUP_REMOVED lines=9> */
.L_x_140:
        /* <DEDUP_REMOVED lines=9> */
.L_x_141:
        /* <DEDUP_REMOVED lines=9> */
.L_x_142:
[----:B------:R-:W1:Y:S01]  /*6080*/  SYNCS.PHASECHK.TRANS64.TRYWAIT P0, [R9+URZ], R4 ;  /* 0x00000004090075a7 */ /* 0x000e62000800017f */
[----:B------:R-:W-:-:S05]  /*6090*/  VIADD R0, R7, 0x1 ;  /* 0x0000000107007836 */ /* 0x000fca0000000000 */
[----:B------:R-:W-:-:S04]  /*60a0*/  ISETP.NE.AND P1, PT, R0, 0x9, PT ;  /* 0x000000090000780c */ /* 0x000fc80003f25270 */
[----:B------:R-:W-:Y:S02]  /*60b0*/  SEL R3, RZ, 0x1, P1 ;  /* 0x00000001ff037807 */ /* 0x000fe40000800000 */
[----:B------:R-:W-:Y:S02]  /*60c0*/  SEL R7, R0, RZ, P1 ;  /* 0x000000ff00077207 */ /* 0x000fe40000800000 */
[----:B------:R-:W-:-:S03]  /*60d0*/  LOP3.LUT R11, R6, R3, RZ, 0x3c, !PT ;  /* 0x00000003060b7212 */ /* 0x000fc600078e3cff */
[----:B------:R-:W-:Y:S01]  /*60e0*/  IMAD R6, R7, 0x8, R2 ;  /* 0x0000000807067824 */ /* 0x000fe200078e0202 */
[----:B0-----:R-:W-:Y:S01]  /*60f0*/  SHF.L.U32 R5, R11, 0x1f, RZ ;  /* 0x0000001f0b057819 */ /* 0x001fe200000006ff */
[----:B-1----:R-:W-:Y:S06]  /*6100*/  @!P0 BRA `(.L_x_127) ;  /* 0x0000000400308947 */ /* 0x002fec0003800000 */
.L_x_143:
[----:B------:R-:W1:Y:S01]  /*6110*/  SYNCS.PHASECHK.TRANS64.TRYWAIT P0, [R6+URZ], R5 ;  /* 0x00000005060075a7 */ /* 0x000e62000800017f */
[----:B------:R-:W-:-:S05]  /*6120*/  VIADD R0, R7, 0x1 ;  /* 0x0000000107007836 */ /* 0x000fca0000000000 */
[----:B------:R-:W-:-:S04]  /*6130*/  ISETP.NE.AND P1, PT, R0, 0x9, PT ;  /* 0x000000090000780c */ /* 0x000fc80003f25270 */
[----:B0-----:R-:W-:Y:S02]  /*6140*/  SEL R4, RZ, 0x1, P1 ;  /* 0x00000001ff047807 */ /* 0x001fe40000800000 */
[----:B------:R-:W-:Y:S02]  /*6150*/  SEL R3, R0, RZ, P1 ;  /* 0x000000ff00037207 */ /* 0x000fe40000800000 */
[----:B------:R-:W-:Y:S01]  /*6160*/  LOP3.LUT R0, R11, R4, RZ, 0x3c, !PT ;  /* 0x000000040b007212 */ /* 0x000fe200078e3cff */
[----:B-1----:R-:W-:Y:S06]  /*6170*/  @!P0 BRA `(.L_x_128) ;  /* 0x0000000400288947 */ /* 0x002fec0003800000 */
.L_x_144:
[----:B------:R-:W-:Y:S01]  /*6180*/  IMAD R3, R3, 0x8, R2 ;  /* 0x0000000803037824 */ /* 0x000fe200078e0202 */
[----:B------:R-:W-:-:S07]  /*6190*/  SHF.L.U32 R0, R0, 0x1f, RZ ;  /* 0x0000001f00007819 */ /* 0x000fce00000006ff */
.L_x_129:
[----:B-1----:R1:W2:Y:S02]  /*61a0*/  SYNCS.PHASECHK.TRANS64.TRYWAIT P0, [R3+URZ], R0 ;  /* 0x00000000030075a7 */ /* 0x0022a4000800017f */
[----:B--2---:R-:W-:Y:S05]  /*61b0*/  @!P0 NANOSLEEP.SYNCS 0x989680 ;  /* 0x009896800000895d */ /* 0x004fea0003900000 */
[----:B------:R-:W2:Y:S02]  /*61c0*/  @!P0 SYNCS.PHASECHK.TRANS64 P0, [R3+URZ], R0 ;  /* 0x00000000030085a7 */ /* 0x000ea4000800007f */
[----:B--2---:R-:W-:Y:S05]  /*61d0*/  @!P0 BRA `(.L_x_129) ;  /* 0xfffffffc00f08947 */ /* 0x004fea000383ffff */
.L_x_119:
[----:B------:R-:W-:Y:S05]  /*61e0*/  BSYNC B0 ;  /* 0x0000000000007941 */ /* 0x000fea0003800000 */
.L_x_118:
[----:B------:R-:W-:Y:S05]  /*61f0*/  EXIT ;  /* 0x000000000000794d */ /* 0x000fea0003800000 */
.L_x_22:
[----:B---3--:R3:W4:Y:S02]  /*6200*/  SYNCS.PHASECHK.TRANS64.TRYWAIT P1, [R3+URZ], R0 ;  /* 0x00000000030075a7 */ /* 0x008724000802017f */
[----:B----4-:R-:W-:Y:S05]  /*6210*/  @!P1 NANOSLEEP.SYNCS 0x989680 ;  /* 0x009896800000995d */ /* 0x010fea0003900000 */
[----:B------:R-:W4:Y:S02]  /*6220*/  @!P1 SYNCS.PHASECHK.TRANS64 P1, [R3+URZ], R0 ;  /* 0x00000000030095a7 */ /* 0x000f24000802007f */
[----:B----4-:R-:W-:Y:S05]  /*6230*/  @!P1 BRA `(.L_x_22) ;  /* 0xfffffffc00f09947 */ /* 0x010fea000383ffff */
[----:B------:R-:W-:Y:S05]  /*6240*/  BRA `(.L_x_21) ;  /* 0xffffffb000c87947 */ /* 0x000fea000383ffff */
.L_x_27:
[----:B-1----:R1:W2:Y:S02]  /*6250*/  SYNCS.PHASECHK.TRANS64.TRYWAIT P1, [R5+URZ], R4 ;  /* 0x00000004050075a7 */ /* 0x0022a4000802017f */
[----:B--2---:R-:W-:Y:S05]  /*6260*/  @!P1 NANOSLEEP.SYNCS 0x989680 ;  /* 0x009896800000995d */ /* 0x004fea0003900000 */
[----:B------:R-:W2:Y:S02]  /*6270*/  @!P1 SYNCS.PHASECHK.TRANS64 P1, [R5+URZ], R4 ;  /* 0x00000004050095a7 */ /* 0x000ea4000802007f */
[----:B--2---:R-:W-:Y:S05]  /*6280*/  @!P1 BRA `(.L_x_27) ;  /* 0xfffffffc00f09947 */ /* 0x004fea000383ffff */
[----:B------:R-:W-:Y:S05]  /*6290*/  BRA `(.L_x_26) ;  /* 0xffffffb400b87947 */ /* 0x000fea000383ffff */
.L_x_106:
[----:B------:R-:W-:Y:S01]  /*62a0*/  BSSY B1, `(.L_x_130) ;  /* 0x0000006000017945 */ /* 0x000fe20003800000 */
[----:B------:R-:W-:-:S07]  /*62b0*/  IMAD.MOV.U32 R15, RZ, RZ, -0x1 ;  /* 0xffffffffff0f7424 */ /* 0x000fce00078e00ff */
[----:B------:R-:W-:Y:S05]  /*62c0*/  WARPSYNC.COLLECTIVE R15, `(.L_x_131) ;  /* 0x000000000f0c7348 */ /* 0x000fea0003c00000 */
[----:B------:R-:W-:Y:S02]  /*62d0*/  ELECT P6, UR62, PT ;  /* 0x00000000003e782f */ /* 0x000fe400038c0000 */
[----:B------:R-:W-:Y:S01]  /*62e0*/  MOV R14, UR62 ;  /* 0x0000003e000e7c02 */ /* 0x000fe20008000f00 */
[----:B------:R-:W-:Y:S10]  /*62f0*/  ENDCOLLECTIVE ;  /* 0x000000000000791b */ /* 0x000ff40003800000 */
.L_x_131:
[----:B------:R-:W-:Y:S05]  /*6300*/  BSYNC B1 ;  /* 0x0000000000017941 */ /* 0x000fea0003800000 */
.L_x_130:
[----:B------:R-:W-:Y:S05]  /*6310*/  BRA `(.L_x_132) ;  /* 0xffffffec008c7947 */ /* 0x000fea000383ffff */
.L_x_109:
[----:B-1----:R1:W2:Y:S02]  /*6320*/  SYNCS.PHASECHK.TRANS64.TRYWAIT P0, [R22+URZ+0x48], R13 ;  /* 0x0000480d160075a7 */ /* 0x0022a4000800017f */
[----:B--2---:R-:W-:Y:S05]  /*6330*/  @!P0 NANOSLEEP.SYNCS 0x989680 ;  /* 0x009896800000895d */ /* 0x004fea0003900000 */
[----:B------:R-:W2:Y:S02]  /*6340*/  @!P0 SYNCS.PHASECHK.TRANS64 P0, [R22+URZ+0x48], R13 ;  /* 0x0000480d160085a7 */ /* 0x000ea4000800007f */
[----:B--2---:R-:W-:Y:S05]  /*6350*/  @!P0 BRA `(.L_x_109) ;  /* 0xfffffffc00f08947 */ /* 0x004fea000383ffff */
[----:B------:R-:W-:Y:S05]  /*6360*/  BRA `(.L_x_133) ;  /* 0xffffffec00cc7947 */ /* 0x000fea000383ffff */
.L_x_117:
[----:B------:R-:W-:Y:S01]  /*6370*/  BSSY B0, `(.L_x_134) ;  /* 0x0000006000007945 */ /* 0x000fe20003800000 */
[----:B------:R-:W-:-:S07]  /*6380*/  IMAD.MOV.U32 R15, RZ, RZ, -0x1 ;  /* 0xffffffffff0f7424 */ /* 0x000fce00078e00ff */
[----:B------:R-:W-:Y:S05]  /*6390*/  WARPSYNC.COLLECTIVE R15, `(.L_x_135) ;  /* 0x000000000f0c7348 */ /* 0x000fea0003c00000 */
[----:B------:R-:W-:Y:S02]  /*63a0*/  ELECT P6, UR62, PT ;  /* 0x00000000003e782f */ /* 0x000fe400038c0000 */
[----:B------:R-:W-:Y:S01]  /*63b0*/  MOV R14, UR62 ;  /* 0x0000003e000e7c02 */ /* 0x000fe20008000f00 */
[----:B------:R-:W-:Y:S10]  /*63c0*/  ENDCOLLECTIVE ;  /* 0x000000000000791b */ /* 0x000ff40003800000 */
.L_x_135:
[----:B------:R-:W-:Y:S05]  /*63d0*/  BSYNC B0 ;  /* 0x0000000000007941 */ /* 0x000fea0003800000 */
.L_x_134:
[----:B------:R-:W-:Y:S05]  /*63e0*/  BRA `(.L_x_136) ;  /* 0xfffffff8001c7947 */ /* 0x000fea000383ffff */
.L_x_121:
[----:B0-----:R0:W1:Y:S02]  /*63f0*/  SYNCS.PHASECHK.TRANS64.TRYWAIT P0, [R7+URZ], R4 ;  /* 0x00000004070075a7 */ /* 0x001064000800017f */
[----:B-1----:R-:W-:Y:S05]  /*6400*/  @!P0 NANOSLEEP.SYNCS 0x989680 ;  /* 0x009896800000895d */ /* 0x002fea0003900000 */
[----:B------:R-:W1:Y:S02]  /*6410*/  @!P0 SYNCS.PHASECHK.TRANS64 P0, [R7+URZ], R4 ;  /* 0x00000004070085a7 */ /* 0x000e64000800007f */
[----:B-1----:R-:W-:Y:S05]  /*6420*/  @!P0 BRA `(.L_x_121) ;  /* 0xfffffffc00f08947 */ /* 0x002fea000383ffff */
[----:B------:R-:W-:Y:S05]  /*6430*/  BRA `(.L_x_137) ;  /* 0xfffffff8005c7947 */ /* 0x000fea000383ffff */
.L_x_122:
[----:B0-----:R0:W1:Y:S02]  /*6440*/  SYNCS.PHASECHK.TRANS64.TRYWAIT P0, [R8+URZ], R5 ;  /* 0x00000005080075a7 */ /* 0x001064000800017f */
[----:B-1----:R-:W-:Y:S05]  /*6450*/  @!P0 NANOSLEEP.SYNCS 0x989680 ;  /* 0x009896800000895d */ /* 0x002fea0003900000 */
[----:B------:R-:W1:Y:S02]  /*6460*/  @!P0 SYNCS.PHASECHK.TRANS64 P0, [R8+URZ], R5 ;  /* 0x00000005080085a7 */ /* 0x000e64000800007f */
[----:B-1----:R-:W-:Y:S05]  /*6470*/  @!P0 BRA `(.L_x_122) ;  /* 0xfffffffc00f08947 */ /* 0x002fea000383ffff */
[----:B------:R-:W-:Y:S05]  /*6480*/  BRA `(.L_x_138) ;  /* 0xfffffff8006c7947 */ /* 0x000fea000383ffff */
.L_x_123:
[----:B0-----:R0:W1:Y:S02]  /*6490*/  SYNCS.PHASECHK.TRANS64.TRYWAIT P0, [R9+URZ], R4 ;  /* 0x00000004090075a7 */ /* 0x001064000800017f */
[----:B-1----:R-:W-:Y:S05]  /*64a0*/  @!P0 NANOSLEEP.SYNCS 0x989680 ;  /* 0x009896800000895d */ /* 0x002fea0003900000 */
[----:B------:R-:W1:Y:S02]  /*64b0*/  @!P0 SYNCS.PHASECHK.TRANS64 P0, [R9+URZ], R4 ;  /* 0x00000004090085a7 */ /* 0x000e64000800007f */
[----:B-1----:R-:W-:Y:S05]  /*64c0*/  @!P0 BRA `(.L_x_123) ;  /* 0xfffffffc00f08947 */ /* 0x002fea000383ffff */
[----:B------:R-:W-:Y:S05]  /*64d0*/  BRA `(.L_x_139) ;  /* 0xfffffff8007c7947 */ /* 0x000fea000383ffff */
.L_x_124:
[----:B0-----:R0:W1:Y:S02]  /*64e0*/  SYNCS.PHASECHK.TRANS64.TRYWAIT P0, [R8+URZ], R5 ;  /* 0x00000005080075a7 */ /* 0x001064000800017f */
[----:B-1----:R-:W-:Y:S05]  /*64f0*/  @!P0 NANOSLEEP.SYNCS 0x989680 ;  /* 0x009896800000895d */ /* 0x002fea0003900000 */
[----:B------:R-:W1:Y:S02]  /*6500*/  @!P0 SYNCS.PHASECHK.TRANS64 P0, [R8+URZ], R5 ;  /* 0x00000005080085a7 */ /* 0x000e64000800007f */
[----:B-1----:R-:W-:Y:S05]  /*6510*/  @!P0 BRA `(.L_x_124) ;  /* 0xfffffffc00f08947 */ /* 0x002fea000383ffff */
[----:B------:R-:W-:Y:S05]  /*6520*/  BRA `(.L_x_140) ;  /* 0xfffffff8008c7947 */ /* 0x000fea000383ffff */
.L_x_125:
[----:B0-----:R0:W1:Y:S02]  /*6530*/  SYNCS.PHASECHK.TRANS64.TRYWAIT P0, [R9+URZ], R4 ;  /* 0x00000004090075a7 */ /* 0x001064000800017f */
[----:B-1----:R-:W-:Y:S05]  /*6540*/  @!P0 NANOSLEEP.SYNCS 0x989680 ;  /* 0x009896800000895d */ /* 0x002fea0003900000 */
[----:B------:R-:W1:Y:S02]  /*6550*/  @!P0 SYNCS.PHASECHK.TRANS64 P0, [R9+URZ], R4 ;  /* 0x00000004090085a7 */ /* 0x000e64000800007f */
[----:B-1----:R-:W-:Y:S05]  /*6560*/  @!P0 BRA `(.L_x_125) ;  /* 0xfffffffc00f08947 */ /* 0x002fea000383ffff */
[----:B------:R-:W-:Y:S05]  /*6570*/  BRA `(.L_x_141) ;  /* 0xfffffff8009c7947 */ /* 0x000fea000383ffff */
.L_x_126:
[----:B0-----:R0:W1:Y:S02]  /*6580*/  SYNCS.PHASECHK.TRANS64.TRYWAIT P0, [R8+URZ], R5 ;  /* 0x00000005080075a7 */ /* 0x001064000800017f */
[----:B-1----:R-:W-:Y:S05]  /*6590*/  @!P0 NANOSLEEP.SYNCS 0x989680 ;  /* 0x009896800000895d */ /* 0x002fea0003900000 */
[----:B------:R-:W1:Y:S02]  /*65a0*/  @!P0 SYNCS.PHASECHK.TRANS64 P0, [R8+URZ], R5 ;  /* 0x00000005080085a7 */ /* 0x000e64000800007f */
[----:B-1----:R-:W-:Y:S05]  /*65b0*/  @!P0 BRA `(.L_x_126) ;  /* 0xfffffffc00f08947 */ /* 0x002fea000383ffff */
[----:B------:R-:W-:Y:S05]  /*65c0*/  BRA `(.L_x_142) ;  /* 0xfffffff800ac7947 */ /* 0x000fea000383ffff */
.L_x_127:
[----:B0-----:R0:W1:Y:S02]  /*65d0*/  SYNCS.PHASECHK.TRANS64.TRYWAIT P0, [R9+URZ], R4 ;  /* 0x00000004090075a7 */ /* 0x001064000800017f */
[----:B-1----:R-:W-:Y:S05]  /*65e0*/  @!P0 NANOSLEEP.SYNCS 0x989680 ;  /* 0x009896800000895d */ /* 0x002fea0003900000 */
[----:B------:R-:W1:Y:S02]  /*65f0*/  @!P0 SYNCS.PHASECHK.TRANS64 P0, [R9+URZ], R4 ;  /* 0x00000004090085a7 */ /* 0x000e64000800007f */
[----:B-1----:R-:W-:Y:S05]  /*6600*/  @!P0 BRA `(.L_x_127) ;  /* 0xfffffffc00f08947 */ /* 0x002fea000383ffff */
[----:B------:R-:W-:Y:S05]  /*6610*/  BRA `(.L_x_143) ;  /* 0xfffffff800bc7947 */ /* 0x000fea000383ffff */
.L_x_128:
[----:B0-----:R0:W1:Y:S02]  /*6620*/  SYNCS.PHASECHK.TRANS64.TRYWAIT P0, [R6+URZ], R5 ;  /* 0x00000005060075a7 */ /* 0x001064000800017f */
[----:B-1----:R-:W-:Y:S05]  /*6630*/  @!P0 NANOSLEEP.SYNCS 0x989680 ;  /* 0x009896800000895d */ /* 0x002fea0003900000 */
[----:B------:R-:W1:Y:S02]  /*6640*/  @!P0 SYNCS.PHASECHK.TRANS64 P0, [R6+URZ], R5 ;  /* 0x00000005060085a7 */ /* 0x000e64000800007f */
[----:B-1----:R-:W-:Y:S05]  /*6650*/  @!P0 BRA `(.L_x_128) ;  /* 0xfffffffc00f08947 */ /* 0x002fea000383ffff */
[----:B------:R-:W-:Y:S05]  /*6660*/  BRA `(.L_x_144) ;  /* 0xfffffff800c47947 */ /* 0x000fea000383ffff */
.L_x_145:
[----:B------:R-:W-:-:S00]  /*6670*/  BRA `(.L_x_145) ;  /* 0xfffffffc00fc7947 */ /* 0x000fc0000383ffff */
[----:B------:R-:W-:-:S00]  /*6680*/  NOP ;  /* 0x0000000000007918 */ /* 0x000fc00000000000 */
[----:B------:R-:W-:-:S00]  /*6690*/  NOP ;  /* 0x0000000000007918 */ /* 0x000fc00000000000 */
[----:B------:R-:W-:-:S00]  /*66a0*/  NOP ;  /* 0x0000000000007918 */ /* 0x000fc00000000000 */
[----:B------:R-:W-:-:S00]  /*66b0*/  NOP ;  /* 0x0000000000007918 */ /* 0x000fc00000000000 */
[----:B------:R-:W-:-:S00]  /*66c0*/  NOP ;  /* 0x0000000000007918 */ /* 0x000fc00000000000 */
[----:B------:R-:W-:-:S00]  /*66d0*/  NOP ;  /* 0x0000000000007918 */ /* 0x000fc00000000000 */
[----:B------:R-:W-:-:S00]  /*66e0*/  NOP ;  /* 0x0000000000007918 */ /* 0x000fc00000000000 */
[----:B------:R-:W-:-:S00]  /*66f0*/  NOP ;  /* 0x0000000000007918 */ /* 0x000fc00000000000 */
.L_x_146:


//--------------------- .nv.global.init           --------------------------
	.section	.nv.global.init,"aw",@progbits
.nv.global.init:
	.type		$str$22,@object
	.size		$str$22,($str$23 - $str$22)
$str$22:
        /*0000*/ 	.byte	0x6b, 0x5f, 0x74, 0x69, 0x6c, 0x65, 0x5f, 0x63, 0x6f, 0x75, 0x6e, 0x74, 0x20, 0x3e, 0x3d, 0x20
        /*0010*/ 	.byte	0x31, 0x00
	.type		$str$23,@object
	.size		$str$23,(__unnamed_1 - $str$23)
$str$23:
        /*0012*/ 	.byte	0x2f, 0x74, 0x6d, 0x70, 0x2f, 0x63, 0x75, 0x74, 0x6c, 0x61, 0x73, 0x73, 0x5f, 0x73, 0x77, 0x65
        /*0022*/ 	.byte	0x65, 0x70, 0x5f, 0x73, 0x72, 0x63, 0x2f, 0x69, 0x6e, 0x63, 0x6c, 0x75, 0x64, 0x65, 0x2f, 0x63
        /*0032*/ 	.byte	0x75, 0x74, 0x6c, 0x61, 0x73, 0x73, 0x2f, 0x67, 0x65, 0x6d, 0x6d, 0x2f, 0x63, 0x6f, 0x6c, 0x6c
        /*0042*/ 	.byte	0x65, 0x63, 0x74, 0x69, 0x76, 0x65, 0x2f, 0x73, 0x6d, 0x39, 0x30, 0x5f, 0x6d, 0x6d, 0x61, 0x5f
        /*0052*/ 	.byte	0x74, 0x6d, 0x61, 0x5f, 0x67, 0x6d, 0x6d, 0x61, 0x5f, 0x73, 0x73, 0x5f, 0x77, 0x61, 0x72, 0x70
        /*0062*/ 	.byte	0x73, 0x70, 0x65, 0x63, 0x69, 0x61, 0x6c, 0x69, 0x7a, 0x65, 0x64, 0x2e, 0x68, 0x70, 0x70, 0x00
	.type		__unnamed_1,@object
	.size		__unnamed_1,(.L_0 - __unnamed_1)
__unnamed_1:
        /*0072*/ 	.byte	0x76, 0x6f, 0x69, 0x64, 0x20, 0x63, 0x75, 0x74, 0x6c, 0x61, 0x73, 0x73, 0x3a, 0x3a, 0x67, 0x65
        /* <DEDUP_REMOVED lines=180> */
        /*0bc2*/ 	.byte	0x3a, 0x3a, 0x69, 0x64, 0x65, 0x6e, 0x74, 0x69, 0x74, 0x79, 0x5d, 0x00
.L_0:


//--------------------- .nv.shared._ZN7cutlass13device_kernelINS_4gemm6kernel13GemmUniversalIN4cute5tupleIJiiiiEEENS1_10collective13CollectiveMmaINS1_34MainloopSm90TmaGmmaWarpSpecializedILi9ENS5_IJNS4_1CILi1EEENSA_ILi2EEESB_EEENS1_35KernelTmaWarpSpecializedCooperativeEEENS5_IJNSA_ILi128EEENSA_ILi64EEESH_EEENS_10bfloat16_tENS5_IJlSB_lEEESJ_SK_NS4_8TiledMMAINS4_8MMA_AtomIJNS4_4SM904GMMA27MMA_64x64x16_F32BF16BF16_SSILNSO_5MajorE0ELSQ_0ELNSO_7ScaleInE1ELSR_1EEEEEENS4_6LayoutINS5_IJSC_SB_SB_EEENS5_IJSB_NSA_ILi0EEESW_EEEEENS5_IJNS4_10UnderscoreESZ_SZ_EEEEENS4_23SM90_TMA_LOAD_MULTICASTENS4_14ComposedLayoutINS4_7SwizzleILi3ELi4ELi3EEENS4_18smem_ptr_flag_bitsILi16EEENSU_INS5_IJNSA_ILi8EEESH_EEENS5_IJSH_SB_EEEEEEEvNS4_8identityENS4_13SM90_TMA_LOADES1C_vS1D_EENS_8epilogue10collective6detail29Sm90TmaWarpSpecializedAdapterINS1H_15DefaultEpilogueISJ_SK_SK_NS1G_6thread17LinearCombinationISJ_Li1EffLNS1L_9ScaleType4KindE0ELNS_15FloatRoundStyleE2ESJ_EENS1_15EpilogueDefaultEEEEEvvEEEEvNT_6ParamsE --------------------------
	.section	.nv.shared._ZN7cutlass13device_kernelINS_4gemm6kernel13GemmUniversalIN4cute5tupleIJiiiiEEENS1_10collective13CollectiveMmaINS1_34MainloopSm90TmaGmmaWarpSpecializedILi9ENS5_IJNS4_1CILi1EEENSA_ILi2EEESB_EEENS1_35KernelTmaWarpSpecializedCooperativeEEENS5_IJNSA_ILi128EEENSA_ILi64EEESH_EEENS_10bfloat16_tENS5_IJlSB_lEEESJ_SK_NS4_8TiledMMAINS4_8MMA_AtomIJNS4_4SM904GMMA27MMA_64x64x16_F32BF16BF16_SSILNSO_5MajorE0ELSQ_0ELNSO_7ScaleInE1ELSR_1EEEEEENS4_6LayoutINS5_IJSC_SB_SB_EEENS5_IJSB_NSA_ILi0EEESW_EEEEENS5_IJNS4_10UnderscoreESZ_SZ_EEEEENS4_23SM90_TMA_LOAD_MULTICASTENS4_14ComposedLayoutINS4_7SwizzleILi3ELi4ELi3EEENS4_18smem_ptr_flag_bitsILi16EEENSU_INS5_IJNSA_ILi8EEESH_EEENS5_IJSH_SB_EEEEEEEvNS4_8identityENS4_13SM90_TMA_LOADES1C_vS1D_EENS_8epilogue10collective6detail29Sm90TmaWarpSpecializedAdapterINS1H_15DefaultEpilogueISJ_SK_SK_NS1G_6thread17LinearCombinationISJ_Li1EffLNS1L_9ScaleType4KindE0ELNS_15FloatRoundStyleE2ESJ_EENS1_15EpilogueDefaultEEEEEvvEEEEvNT_6ParamsE,"aw",@nobits
	.sectionflags	@""
	.align	16
	.zero		1024


//--------------------- .nv.shared.reserved.0     --------------------------
	.section	.nv.shared.reserved.0,"aw",@nobits
	.weak		__nv_reservedSMEM_offset_0_alias
	.size		__nv_reservedSMEM_offset_0_alias, 0, 0
	.other		__nv_reservedSMEM_offset_0_alias,@"STO_CUDA_RESERVED_SHARED STV_DEFAULT"
__nv_reservedSMEM_offset_0_alias:
	.zero		0


//--------------------- .nv.global                --------------------------
	.section	.nv.global,"aw",@nobits
.nv.global:
	.type		_ZN40_INTERNAL_81c28d7b_4_k_cu_750923dd_208074cute1_E,@object
	.size		_ZN40_INTERNAL_81c28d7b_4_k_cu_750923dd_208074cute1_E,(_ZN40_INTERNAL_81c28d7b_4_k_cu_750923dd_208074cuda3std3__45__cpo6cbeginE - _ZN40_INTERNAL_81c28d7b_4_k_cu_750923dd_208074cute1_E)
_ZN40_INTERNAL_81c28d7b_4_k_cu_750923dd_208074cute1_E:
	.zero		1
	.type		_ZN40_INTERNAL_81c28d7b_4_k_cu_750923dd_208074cuda3std3__45__cpo6cbeginE,@object
	.size		_ZN40_INTERNAL_81c28d7b_4_k_cu_750923dd_208074cuda3std3__45__cpo6cbeginE,(_ZN40_INTERNAL_81c28d7b_4_k_cu_750923dd_208074cuda3std3__48in_placeE - _ZN40_INTERNAL_81c28d7b_4_k_cu_750923dd_208074cuda3std3__45__cpo6cbeginE)
_ZN40_INTERNAL_81c28d7b_4_k_cu_750923dd_208074cuda3std3__45__cpo6cbeginE:
	.zero		1
	.type		_ZN40_INTERNAL_81c28d7b_4_k_cu_750923dd_208074cuda3std3__48in_placeE,@object
	.size		_ZN40_INTERNAL_81c28d7b_4_k_cu_750923dd_208074cuda3std3__48in_placeE,(_ZN40_INTERNAL_81c28d7b_4_k_cu_750923dd_208074cuda3std6ranges3__45__cpo9iter_moveE - _ZN40_INTERNAL_81c28d7b_4_k_cu_750923dd_208074cuda3std3__48in_placeE)
_ZN40_INTERNAL_81c28d7b_4_k_cu_750923dd_208074cuda3std3__48in_placeE:
	.zero		1
	.type		_ZN40_INTERNAL_81c28d7b_4_k_cu_750923dd_208074cuda3std6ranges3__45__cpo9iter_moveE,@object
	.size		_ZN40_INTERNAL_81c28d7b_4_k_cu_750923dd_208074cuda3std6ranges3__45__cpo9iter_moveE,(_ZN40_INTERNAL_81c28d7b_4_k_cu_750923dd_208074cuda3std3__45__cpo5beginE - _ZN40_INTERNAL_81c28d7b_4_k_cu_750923dd_208074cuda3std6ranges3__45__cpo9iter_moveE)
_ZN40_INTERNAL_81c28d7b_4_k_cu_750923dd_208074cuda3std6ranges3__45__cpo9iter_moveE:
	.zero		1
	.type		_ZN40_INTERNAL_81c28d7b_4_k_cu_750923dd_208074cuda3std3__45__cpo5beginE,@object
	.size		_ZN40_INTERNAL_81c28d7b_4_k_cu_750923dd_208074cuda3std3__45__cpo5beginE,(_ZN40_INTERNAL_81c28d7b_4_k_cu_750923dd_208074cuda3std3__442_GLOBAL__N__81c28d7b_4_k_cu_750923dd_208076ignoreE - _ZN40_INTERNAL_81c28d7b_4_k_cu_750923dd_208074cuda3std3__45__cpo5beginE)
_ZN40_INTERNAL_81c28d7b_4_k_cu_750923dd_208074cuda3std3__45__cpo5beginE:
	.zero		1
	.type		_ZN40_INTERNAL_81c28d7b_4_k_cu_750923dd_208074cuda3std3__442_GLOBAL__N__81c28d7b_4_k_cu_750923dd_208076ignoreE,@object
	.size		_ZN40_INTERNAL_81c28d7b_4_k_cu_750923dd_208074cuda3std3__442_GLOBAL__N__81c28d7b_4_k_cu_750923dd_208076ignoreE,(_ZN40_INTERNAL_81c28d7b_4_k_cu_750923dd_208074cute7productE - _ZN40_INTERNAL_81c28d7b_4_k_cu_750923dd_208074cuda3std3__442_GLOBAL__N__81c28d7b_4_k_cu_750923dd_208076ignoreE)
_ZN40_INTERNAL_81c28d7b_4_k_cu_750923dd_208074cuda3std3__442_GLOBAL__N__81c28d7b_4_k_cu_750923dd_208076ignoreE:
	.zero		1
	.type		_ZN40_INTERNAL_81c28d7b_4_k_cu_750923dd_208074cute7productE,@object
	.size		_ZN40_INTERNAL_81c28d7b_4_k_cu_750923dd_208074cute7productE,(_ZN40_INTERNAL_81c28d7b_4_k_cu_750923dd_208074cuda3std3__45__cpo3endE - _ZN40_INTERNAL_81c28d7b_4_k_cu_750923dd_208074cute7productE)
_ZN40_INTERNAL_81c28d7b_4_k_cu_750923dd_208074cute7productE:
	.zero		1
	.type		_ZN40_INTERNAL_81c28d7b_4_k_cu_750923dd_208074cuda3std3__45__cpo3endE,@object
	.size		_ZN40_INTERNAL_81c28d7b_4_k_cu_750923dd_208074cuda3std3__45__cpo3endE,(_ZN40_INTERNAL_81c28d7b_4_k_cu_750923dd_208074cuda3std3__419piecewise_constructE - _ZN40_INTERNAL_81c28d7b_4_k_cu_750923dd_208074cuda3std3__45__cpo3endE)
_ZN40_INTERNAL_81c28d7b_4_k_cu_750923dd_208074cuda3std3__45__cpo3endE:
	.zero		1
	.type		_ZN40_INTERNAL_81c28d7b_4_k_cu_750923dd_208074cuda3std3__419piecewise_constructE,@object
	.size		_ZN40_INTERNAL_81c28d7b_4_k_cu_750923dd_208074cuda3std3__419piecewise_constructE,(_ZN40_INTERNAL_81c28d7b_4_k_cu_750923dd_208074cuda3std3__45__cpo4cendE - _ZN40_INTERNAL_81c28d7b_4_k_cu_750923dd_208074cuda3std3__419piecewise_constructE)
_ZN40_INTERNAL_81c28d7b_4_k_cu_750923dd_208074cuda3std3__419piecewise_constructE:
	.zero		1
	.type		_ZN40_INTERNAL_81c28d7b_4_k_cu_750923dd_208074cuda3std3__45__cpo4cendE,@object
	.size		_ZN40_INTERNAL_81c28d7b_4_k_cu_750923dd_208074cuda3std3__45__cpo4cendE,(_ZN40_INTERNAL_81c28d7b_4_k_cu_750923dd_208074cuda3std6ranges3__45__cpo4swapE - _ZN40_INTERNAL_81c28d7b_4_k_cu_750923dd_208074cuda3std3__45__cpo4cendE)
_ZN40_INTERNAL_81c28d7b_4_k_cu_750923dd_208074cuda3std3__45__cpo4cendE:
	.zero		1
	.type		_ZN40_INTERNAL_81c28d7b_4_k_cu_750923dd_208074cuda3std6ranges3__45__cpo4swapE,@object
	.size		_ZN40_INTERNAL_81c28d7b_4_k_cu_750923dd_208074cuda3std6ranges3__45__cpo4swapE,(.L_8 - _ZN40_INTERNAL_81c28d7b_4_k_cu_750923dd_208074cuda3std6ranges3__45__cpo4swapE)
_ZN40_INTERNAL_81c28d7b_4_k_cu_750923dd_208074cuda3std6ranges3__45__cpo4swapE:
	.zero		1
.L_8:


//--------------------- .nv.constant0._ZN7cutlass13device_kernelINS_4gemm6kernel13GemmUniversalIN4cute5tupleIJiiiiEEENS1_10collective13CollectiveMmaINS1_34MainloopSm90TmaGmmaWarpSpecializedILi9ENS5_IJNS4_1CILi1EEENSA_ILi2EEESB_EEENS1_35KernelTmaWarpSpecializedCooperativeEEENS5_IJNSA_ILi128EEENSA_ILi64EEESH_EEENS_10bfloat16_tENS5_IJlSB_lEEESJ_SK_NS4_8TiledMMAINS4_8MMA_AtomIJNS4_4SM904GMMA27MMA_64x64x16_F32BF16BF16_SSILNSO_5MajorE0ELSQ_0ELNSO_7ScaleInE1ELSR_1EEEEEENS4_6LayoutINS5_IJSC_SB_SB_EEENS5_IJSB_NSA_ILi0EEESW_EEEEENS5_IJNS4_10UnderscoreESZ_SZ_EEEEENS4_23SM90_TMA_LOAD_MULTICASTENS4_14ComposedLayoutINS4_7SwizzleILi3ELi4ELi3EEENS4_18smem_ptr_flag_bitsILi16EEENSU_INS5_IJNSA_ILi8EEESH_EEENS5_IJSH_SB_EEEEEEEvNS4_8identityENS4_13SM90_TMA_LOADES1C_vS1D_EENS_8epilogue10collective6detail29Sm90TmaWarpSpecializedAdapterINS1H_15DefaultEpilogueISJ_SK_SK_NS1G_6thread17LinearCombinationISJ_Li1EffLNS1L_9ScaleType4KindE0ELNS_15FloatRoundStyleE2ESJ_EENS1_15EpilogueDefaultEEEEEvvEEEEvNT_6ParamsE --------------------------
	.section	.nv.constant0._ZN7cutlass13device_kernelINS_4gemm6kernel13GemmUniversalIN4cute5tupleIJiiiiEEENS1_10collective13CollectiveMmaINS1_34MainloopSm90TmaGmmaWarpSpecializedILi9ENS5_IJNS4_1CILi1EEENSA_ILi2EEESB_EEENS1_35KernelTmaWarpSpecializedCooperativeEEENS5_IJNSA_ILi128EEENSA_ILi64EEESH_EEENS_10bfloat16_tENS5_IJlSB_lEEESJ_SK_NS4_8TiledMMAINS4_8MMA_AtomIJNS4_4SM904GMMA27MMA_64x64x16_F32BF16BF16_SSILNSO_5MajorE0ELSQ_0ELNSO_7ScaleInE1ELSR_1EEEEEENS4_6LayoutINS5_IJSC_SB_SB_EEENS5_IJSB_NSA_ILi0EEESW_EEEEENS5_IJNS4_10UnderscoreESZ_SZ_EEEEENS4_23SM90_TMA_LOAD_MULTICASTENS4_14ComposedLayoutINS4_7SwizzleILi3ELi4ELi3EEENS4_18smem_ptr_flag_bitsILi16EEENSU_INS5_IJNSA_ILi8EEESH_EEENS5_IJSH_SB_EEEEEEEvNS4_8identityENS4_13SM90_TMA_LOADES1C_vS1D_EENS_8epilogue10collective6detail29Sm90TmaWarpSpecializedAdapterINS1H_15DefaultEpilogueISJ_SK_SK_NS1G_6thread17LinearCombinationISJ_Li1EffLNS1L_9ScaleType4KindE0ELNS_15FloatRoundStyleE2ESJ_EENS1_15EpilogueDefaultEEEEEvvEEEEvNT_6ParamsE,"a",@progbits
	.sectionflags	@""
	.align	4
.nv.constant0._ZN7cutlass13device_kernelINS_4gemm6kernel13GemmUniversalIN4cute5tupleIJiiiiEEENS1_10collective13CollectiveMmaINS1_34MainloopSm90TmaGmmaWarpSpecializedILi9ENS5_IJNS4_1CILi1EEENSA_ILi2EEESB_EEENS1_35KernelTmaWarpSpecializedCooperativeEEENS5_IJNSA_ILi128EEENSA_ILi64EEESH_EEENS_10bfloat16_tENS5_IJlSB_lEEESJ_SK_NS4_8TiledMMAINS4_8MMA_AtomIJNS4_4SM904GMMA27MMA_64x64x16_F32BF16BF16_SSILNSO_5MajorE0ELSQ_0ELNSO_7ScaleInE1ELSR_1EEEEEENS4_6LayoutINS5_IJSC_SB_SB_EEENS5_IJSB_NSA_ILi0EEESW_EEEEENS5_IJNS4_10UnderscoreESZ_SZ_EEEEENS4_23SM90_TMA_LOAD_MULTICASTENS4_14ComposedLayoutINS4_7SwizzleILi3ELi4ELi3EEENS4_18smem_ptr_flag_bitsILi16EEENSU_INS5_IJNSA_ILi8EEESH_EEENS5_IJSH_SB_EEEEEEEvNS4_8identityENS4_13SM90_TMA_LOADES1C_vS1D_EENS_8epilogue10collective6detail29Sm90TmaWarpSpecializedAdapterINS1H_15DefaultEpilogueISJ_SK_SK_NS1G_6thread17LinearCombinationISJ_Li1EffLNS1L_9ScaleType4KindE0ELNS_15FloatRoundStyleE2ESJ_EENS1_15EpilogueDefaultEEEEEvvEEEEvNT_6ParamsE:
	.zero		1664


//--------------------- SYMBOLS --------------------------

	.type		.nv.reservedSmem.offset0,@object
	.size		.nv.reservedSmem.offset0,0x4
	.type		__assertfail,@function
